def matmul_kernel(
    a_ptr,
    b_ptr,
    c_ptr,
    M,
    N,
    K,
    stride_am,
    stride_ak,
    stride_bk,
    stride_bn,
    stride_cm,
    stride_cn,
    BLOCK_M: tl.constexpr,
    BLOCK_N: tl.constexpr,
    BLOCK_K: tl.constexpr,
    GROUP_M: tl.constexpr,
):
    pid = tl.program_id(axis=0)
    num_pid_m = tl.cdiv(M, BLOCK_M)
    num_pid_n = tl.cdiv(N, BLOCK_N)
    num_pid_in_group = GROUP_M * num_pid_n
    group_id = pid // num_pid_in_group
    first_pid_m = group_id * GROUP_M
    group_size_m = min(num_pid_m - first_pid_m, GROUP_M)
    pid_m = first_pid_m + ((pid % num_pid_in_group) % group_size_m)
    pid_n = (pid % num_pid_in_group) // group_size_m

    offs_am = (pid_m * BLOCK_M + tl.arange(0, BLOCK_M)) % M
    offs_bn = (pid_n * BLOCK_N + tl.arange(0, BLOCK_N)) % N
    offs_k = tl.arange(0, BLOCK_K)
    a_ptrs = a_ptr + offs_am[:, None] * stride_am + offs_k[None, :] * stride_ak
    b_ptrs = b_ptr + offs_k[:, None] * stride_bk + offs_bn[None, :] * stride_bn

    acc = tl.zeros((BLOCK_M, BLOCK_N), dtype=tl.float32)
    for kk in range(0, tl.cdiv(K, BLOCK_K)):
        a = tl.load(a_ptrs, mask=offs_k[None, :] < K - kk * BLOCK_K, other=0.0)
        b = tl.load(b_ptrs, mask=offs_k[:, None] < K - kk * BLOCK_K, other=0.0)
        acc = tl.dot(a, b, acc)
        a_ptrs += BLOCK_K * stride_ak
        b_ptrs += BLOCK_K * stride_bk

    c = acc.to(c_ptr.dtype.element_ty)
    offs_cm = pid_m * BLOCK_M + tl.arange(0, BLOCK_M)
    offs_cn = pid_n * BLOCK_N + tl.arange(0, BLOCK_N)
    c_ptrs = c_ptr + offs_cm[:, None] * stride_cm + offs_cn[None, :] * stride_cn
    mask = (offs_cm[:, None] < M) & (offs_cn[None, :] < N)
    tl.store(c_ptrs, c, mask=mask)

# config = {"BLOCK_K": 128, "BLOCK_M": 128, "BLOCK_N": 128, "GROUP_M": 8, "arch": "sm_90", "dtype": "bf16", "num_ctas": 4, "num_stages": 3, "num_warps": 4}
# arch = sm_90


// ===== COMPILED SASS (sm_90a) =====

	.target	sm_90a

	.elftype	@"ET_EXEC"


//--------------------- .note.nv.tkinfo           --------------------------
	.section	.note.nv.tkinfo,"",@"SHT_NOTE"
	.sectionflags	@"SHF_NOTE_NV_TKINFO"
	.tkinfo
        /*0018*/ 	.word	0x00000002
        /*0030*/ 	.string	""
        /*0030*/ 	.string	"ptxas"
        /*0030*/ 	.string	"Cuda compilation tools, release 13.0, V13.0.88"
        /*0030*/ 	.string	"Build cuda_13.0.r13.0/compiler.36424714_0"
        /*0030*/ 	.string	"-v  -suppress-debug-info  -lineinfo  -arch sm_90a "



//--------------------- .note.nv.cuinfo           --------------------------
	.section	.note.nv.cuinfo,"",@"SHT_NOTE"
	.sectionflags	@"SHF_NOTE_NV_CUINFO"
        /*0018*/ 	.short	0x0002
        /*001a*/ 	.short	0x005a
        /*001c*/ 	.short	0x0082
	.zero		2


//--------------------- .nv.info                  --------------------------
	.section	.nv.info,"",@"SHT_CUDA_INFO"
	.align	4


	//----- nvinfo : EIATTR_REGCOUNT
	.align		4
        /*0000*/ 	.byte	0x04, 0x2f
        /*0002*/ 	.short	(.L_1 - .L_0)
	.align		4
.L_0:
        /*0004*/ 	.word	index@(matmul_kernel)
        /*0008*/ 	.word	0x000000ff


	//----- nvinfo : EIATTR_FRAME_SIZE
	.align		4
.L_1:
        /*000c*/ 	.byte	0x04, 0x11
        /*000e*/ 	.short	(.L_3 - .L_2)
	.align		4
.L_2:
        /*0010*/ 	.word	index@(matmul_kernel)
        /*0014*/ 	.word	0x00000008


	//----- nvinfo : EIATTR_MIN_STACK_SIZE
	.align		4
.L_3:
        /*0018*/ 	.byte	0x04, 0x12
        /*001a*/ 	.short	(.L_5 - .L_4)
	.align		4
.L_4:
        /*001c*/ 	.word	index@(matmul_kernel)
        /*0020*/ 	.word	0x00000008
.L_5:


//--------------------- .nv.compat                --------------------------
	.section	.nv.compat,"",@"SHT_CUDA_COMPAT_INFO"
	.align	4
        /*0000*/ 	.byte	0x02, 0x09, 0x01, 0x00, 0x02, 0x02, 0x04, 0x00, 0x02, 0x05, 0x05, 0x00, 0x03, 0x07, 0x01, 0x01
        /*0010*/ 	.byte	0x02, 0x03, 0x00, 0x00, 0x02, 0x06, 0x01, 0x00, 0x04, 0x0b, 0x08, 0x00, 0x00, 0x00, 0x00, 0x00
        /*0020*/ 	.byte	0x00, 0x00, 0x00, 0x00


//--------------------- .nv.info.matmul_kernel    --------------------------
	.section	.nv.info.matmul_kernel,"",@"SHT_CUDA_INFO"
	.sectionflags	@""
	.align	4


	//----- nvinfo : EIATTR_CUDA_API_VERSION
	.align		4
        /*0000*/ 	.byte	0x04, 0x37
        /*0002*/ 	.short	(.L_7 - .L_6)
.L_6:
        /*0004*/ 	.word	0x00000082


	//----- nvinfo : EIATTR_KPARAM_INFO
	.align		4
.L_7:
        /*0008*/ 	.byte	0x04, 0x17
        /*000a*/ 	.short	(.L_9 - .L_8)
.L_8:
        /*000c*/ 	.word	0x00000000
        /*0010*/ 	.short	0x000d
        /*0012*/ 	.short	0x0048
        /*0014*/ 	.byte	0x00, 0xf4, 0x21, 0x00


	//----- nvinfo : EIATTR_KPARAM_INFO
	.align		4
.L_9:
        /*0018*/ 	.byte	0x04, 0x17
        /*001a*/ 	.short	(.L_11 - .L_10)
.L_10:
        /*001c*/ 	.word	0x00000000
        /*0020*/ 	.short	0x000c
        /*0022*/ 	.short	0x0040
        /*0024*/ 	.byte	0x00, 0xf4, 0x21, 0x00


	//----- nvinfo : EIATTR_KPARAM_INFO
	.align		4
.L_11:
        /*0028*/ 	.byte	0x04, 0x17
        /*002a*/ 	.short	(.L_13 - .L_12)
.L_12:
        /*002c*/ 	.word	0x00000000
        /*0030*/ 	.short	0x000b
        /*0032*/ 	.short	0x0038
        /*0034*/ 	.byte	0x00, 0xf0, 0x11, 0x00


	//----- nvinfo : EIATTR_KPARAM_INFO
	.align		4
.L_13:
        /*0038*/ 	.byte	0x04, 0x17
        /*003a*/ 	.short	(.L_15 - .L_14)
.L_14:
        /*003c*/ 	.word	0x00000000
        /*0040*/ 	.short	0x000a
        /*0042*/ 	.short	0x0034
        /*0044*/ 	.byte	0x00, 0xf0, 0x11, 0x00


	//----- nvinfo : EIATTR_KPARAM_INFO
	.align		4
.L_15:
        /*0048*/ 	.byte	0x04, 0x17
        /*004a*/ 	.short	(.L_17 - .L_16)
.L_16:
        /*004c*/ 	.word	0x00000000
        /*0050*/ 	.short	0x0009
        /*0052*/ 	.short	0x0030
        /*0054*/ 	.byte	0x00, 0xf0, 0x11, 0x00


	//----- nvinfo : EIATTR_KPARAM_INFO
	.align		4
.L_17:
        /*0058*/ 	.byte	0x04, 0x17
        /*005a*/ 	.short	(.L_19 - .L_18)
.L_18:
        /*005c*/ 	.word	0x00000000
        /*0060*/ 	.short	0x0008
        /*0062*/ 	.short	0x002c
        /*0064*/ 	.byte	0x00, 0xf0, 0x11, 0x00


	//----- nvinfo : EIATTR_KPARAM_INFO
	.align		4
.L_19:
        /*0068*/ 	.byte	0x04, 0x17
        /*006a*/ 	.short	(.L_21 - .L_20)
.L_20:
        /*006c*/ 	.word	0x00000000
        /*0070*/ 	.short	0x0007
        /*0072*/ 	.short	0x0028
        /*0074*/ 	.byte	0x00, 0xf0, 0x11, 0x00


	//----- nvinfo : EIATTR_KPARAM_INFO
	.align		4
.L_21:
        /*0078*/ 	.byte	0x04, 0x17
        /*007a*/ 	.short	(.L_23 - .L_22)
.L_22:
        /*007c*/ 	.word	0x00000000
        /*0080*/ 	.short	0x0006
        /*0082*/ 	.short	0x0024
        /*0084*/ 	.byte	0x00, 0xf0, 0x11, 0x00


	//----- nvinfo : EIATTR_KPARAM_INFO
	.align		4
.L_23:
        /*0088*/ 	.byte	0x04, 0x17
        /*008a*/ 	.short	(.L_25 - .L_24)
.L_24:
        /*008c*/ 	.word	0x00000000
        /*0090*/ 	.short	0x0005
        /*0092*/ 	.short	0x0020
        /*0094*/ 	.byte	0x00, 0xf0, 0x11, 0x00


	//----- nvinfo : EIATTR_KPARAM_INFO
	.align		4
.L_25:
        /*0098*/ 	.byte	0x04, 0x17
        /*009a*/ 	.short	(.L_27 - .L_26)
.L_26:
        /*009c*/ 	.word	0x00000000
        /*00a0*/ 	.short	0x0004
        /*00a2*/ 	.short	0x001c
        /*00a4*/ 	.byte	0x00, 0xf0, 0x11, 0x00


	//----- nvinfo : EIATTR_KPARAM_INFO
	.align		4
.L_27:
        /*00a8*/ 	.byte	0x04, 0x17
        /*00aa*/ 	.short	(.L_29 - .L_28)
.L_28:
        /*00ac*/ 	.word	0x00000000
        /*00b0*/ 	.short	0x0003
        /*00b2*/ 	.short	0x0018
        /*00b4*/ 	.byte	0x00, 0xf0, 0x11, 0x00


	//----- nvinfo : EIATTR_KPARAM_INFO
	.align		4
.L_29:
        /*00b8*/ 	.byte	0x04, 0x17
        /*00ba*/ 	.short	(.L_31 - .L_30)
.L_30:
        /*00bc*/ 	.word	0x00000000
        /*00c0*/ 	.short	0x0002
        /*00c2*/ 	.short	0x0010
        /*00c4*/ 	.byte	0x00, 0xf4, 0x21, 0x00


	//----- nvinfo : EIATTR_KPARAM_INFO
	.align		4
.L_31:
        /*00c8*/ 	.byte	0x04, 0x17
        /*00ca*/ 	.short	(.L_33 - .L_32)
.L_32:
        /*00cc*/ 	.word	0x00000000
        /*00d0*/ 	.short	0x0001
        /*00d2*/ 	.short	0x0008
        /*00d4*/ 	.byte	0x00, 0xf4, 0x21, 0x00


	//----- nvinfo : EIATTR_KPARAM_INFO
	.align		4
.L_33:
        /*00d8*/ 	.byte	0x04, 0x17
        /*00da*/ 	.short	(.L_35 - .L_34)
.L_34:
        /*00dc*/ 	.word	0x00000000
        /*00e0*/ 	.short	0x0000
        /*00e2*/ 	.short	0x0000
        /*00e4*/ 	.byte	0x00, 0xf4, 0x21, 0x00


	//----- nvinfo : EIATTR_EXPLICIT_CLUSTER
	.align		4
.L_35:
        /*00e8*/ 	.byte	0x01, 0x3e
	.zero		2


	//----- nvinfo : EIATTR_CTA_PER_CLUSTER
	.align		4
        /*00ec*/ 	.byte	0x04, 0x3d
        /*00ee*/ 	.short	(.L_37 - .L_36)
.L_36:
        /*00f0*/ 	.word	0x00000004
        /*00f4*/ 	.word	0x00000001
        /*00f8*/ 	.word	0x00000001


	//----- nvinfo : EIATTR_SPARSE_MMA_MASK
	.align		4
.L_37:
        /*00fc*/ 	.byte	0x03, 0x50
        /*00fe*/ 	.short	0x0000


	//----- nvinfo : EIATTR_MAXREG_COUNT
	.align		4
        /*0100*/ 	.byte	0x03, 0x1b
        /*0102*/ 	.short	0x00ff


	//----- nvinfo : EIATTR_NUM_BARRIERS
	.align		4
        /*0104*/ 	.byte	0x02, 0x4c
        /*0106*/ 	.byte	0x01
	.zero		1


	//----- nvinfo : EIATTR_ANNOTATIONS
	.align		4
        /*0108*/ 	.byte	0x04, 0x55
        /*010a*/ 	.short	(.L_39 - .L_38)


	//   ....[0]....
.L_38:
        /*010c*/ 	.word	0x00000001
        /*0110*/ 	.byte	0x20, 0x06, 0x00, 0x00, 0x01, 0x00, 0x00, 0x00, 0x40, 0x06, 0x00, 0x00, 0x01, 0x00, 0x00, 0x00
        /*0120*/ 	.byte	0xa0, 0x9e, 0x00, 0x00, 0x01, 0x00, 0x00, 0x00, 0xf0, 0x9e, 0x00, 0x00


	//----- nvinfo : EIATTR_MERCURY_ISA_VERSION
	.align		4
.L_39:
        /*012c*/ 	.byte	0x03, 0x5f
        /*012e*/ 	.short	0x0101


	//----- nvinfo : EIATTR_EXIT_INSTR_OFFSETS
	.align		4
        /*0130*/ 	.byte	0x04, 0x1c
        /*0132*/ 	.short	(.L_41 - .L_40)


	//   ....[0]....
.L_40:
        /*0134*/ 	.word	0x0000ae10


	//   ....[1]....
        /*0138*/ 	.word	0x0000ae40


	//----- nvinfo : EIATTR_REQNTID
	.align		4
.L_41:
        /*013c*/ 	.byte	0x04, 0x10
        /*013e*/ 	.short	(.L_43 - .L_42)
.L_42:
        /*0140*/ 	.word	0x00000080
        /*0144*/ 	.word	0x00000001
        /*0148*/ 	.word	0x00000001


	//----- nvinfo : EIATTR_CBANK_PARAM_SIZE
	.align		4
.L_43:
        /*014c*/ 	.byte	0x03, 0x19
        /*014e*/ 	.short	0x0050


	//----- nvinfo : EIATTR_PARAM_CBANK
	.align		4
        /*0150*/ 	.byte	0x04, 0x0a
        /*0152*/ 	.short	(.L_45 - .L_44)
	.align		4
.L_44:
        /*0154*/ 	.word	index@(.nv.constant0.matmul_kernel)
        /*0158*/ 	.short	0x0210
        /*015a*/ 	.short	0x0050


	//----- nvinfo : EIATTR_SW_WAR
	.align		4
.L_45:
        /*015c*/ 	.byte	0x04, 0x36
        /*015e*/ 	.short	(.L_47 - .L_46)
.L_46:
        /*0160*/ 	.word	0x00000008
.L_47:


//--------------------- .nv.callgraph             --------------------------
	.section	.nv.callgraph,"",@"SHT_CUDA_CALLGRAPH"
	.align	4
	.sectionentsize	8
	.align		4
        /*0000*/ 	.word	0x00000000
	.align		4
        /*0004*/ 	.word	0xffffffff
	.align		4
        /*0008*/ 	.word	0x00000000
	.align		4
        /*000c*/ 	.word	0xfffffffe
	.align		4
        /*0010*/ 	.word	0x00000000
	.align		4
        /*0014*/ 	.word	0xfffffffd
	.align		4
        /*0018*/ 	.word	0x00000000
	.align		4
        /*001c*/ 	.word	0xfffffffc


//--------------------- .text.matmul_kernel       --------------------------
	.section	.text.matmul_kernel,"ax",@progbits
	.align	128
        .global         matmul_kernel
        .type           matmul_kernel,@function
        .size           matmul_kernel,(.L_x_3 - matmul_kernel)
        .other          matmul_kernel,@"STO_CUDA_ENTRY STV_DEFAULT"
matmul_kernel:
.text.matmul_kernel:
[----:B------:R-:W0:Y:S08]  /*0000*/  LDC R1, c[0x0][0x28] ;  /* 0x00000a00ff017b82 */ /* 0x000e300000000800 */
[----:B------:R-:W1:Y:S01]  /*0010*/  LDC.64 R44, c[0x0][0x228] ;  /* 0x00008a00ff2c7b82 */ /* 0x000e620000000a00 */
[----:B------:R-:W2:Y:S01]  /*0020*/  S2R R90, SR_TID.X ;  /* 0x00000000005a7919 */ /* 0x000ea20000002100 */
[----:B0-----:R-:W-:Y:S01]  /*0030*/  VIADD R1, R1, 0xfffffff8 ;  /* 0xfffffff801017836 */ /* 0x001fe20000000000 */
[----:B------:R-:W-:Y:S01]  /*0040*/  UMOV UR8, 0x400 ;  /* 0x0000040000087882 */ /* 0x000fe20000000000 */
[----:B------:R-:W-:Y:S01]  /*0050*/  ULDC.64 UR40, c[0x0][0x208] ;  /* 0x0000820000287ab9 */ /* 0x000fe20000000a00 */
[----:B------:R-:W-:-:S02]  /*0060*/  CS2R R24, SRZ ;  /* 0x0000000000187805 */ /* 0x000fc4000001ff00 */
[----:B------:R-:W-:Y:S02]  /*0070*/  CS2R R26, SRZ ;  /* 0x00000000001a7805 */ /* 0x000fe4000001ff00 */
[----:B------:R-:W-:Y:S01]  /*0080*/  CS2R R32, SRZ ;  /* 0x0000000000207805 */ /* 0x000fe2000001ff00 */
[----:B------:R-:W0:Y:S01]  /*0090*/  S2UR UR4, SR_CTAID.X ;  /* 0x00000000000479c3 */ /* 0x000e220000002500 */
[----:B------:R-:W-:Y:S02]  /*00a0*/  CS2R R34, SRZ ;  /* 0x0000000000227805 */ /* 0x000fe4000001ff00 */
[----:B------:R-:W-:Y:S02]  /*00b0*/  CS2R R40, SRZ ;  /* 0x0000000000287805 */ /* 0x000fe4000001ff00 */
[----:B------:R-:W-:Y:S02]  /*00c0*/  CS2R R42, SRZ ;  /* 0x00000000002a7805 */ /* 0x000fe4000001ff00 */
[----:B------:R-:W-:-:S02]  /*00d0*/  CS2R R48, SRZ ;  /* 0x0000000000307805 */ /* 0x000fc4000001ff00 */
[----:B------:R-:W-:Y:S01]  /*00e0*/  CS2R R50, SRZ ;  /* 0x0000000000327805 */ /* 0x000fe2000001ff00 */
[----:B------:R-:W3:Y:S01]  /*00f0*/  S2UR UR9, SR_CgaCtaId ;  /* 0x00000000000979c3 */ /* 0x000ee20000008800 */
[----:B-1----:R-:W-:-:S07]  /*0100*/  VIADD R0, R45, 0x7f ;  /* 0x0000007f2d007836 */ /* 0x002fce0000000000 */
[----:B------:R-:W1:Y:S01]  /*0110*/  LDC R243, c[0x0][0x230] ;  /* 0x00008c00fff37b82 */ /* 0x000e620000000800 */
[----:B------:R-:W-:Y:S02]  /*0120*/  SHF.R.S32.HI R3, RZ, 0x1f, R0 ;  /* 0x0000001fff037819 */ /* 0x000fe40000011400 */
[----:B0-----:R-:W-:Y:S01]  /*0130*/  I2FP.F32.U32 R5, UR4 ;  /* 0x0000000400057c45 */ /* 0x001fe20008201000 */
[----:B------:R-:W-:Y:S01]  /*0140*/  ULDC UR4, c[0x0][0x150] ;  /* 0x0000540000047ab9 */ /* 0x000fe20000000800 */
[----:B------:R-:W-:-:S03]  /*0150*/  LEA.HI R3, R3, R0, RZ, 0x7 ;  /* 0x0000000003037211 */ /* 0x000fc600078f38ff */
[----:B------:R-:W-:Y:S01]  /*0160*/  FMUL R5, R5, UR4 ;  /* 0x0000000405057c20 */ /* 0x000fe20008400000 */
[----:B------:R-:W-:Y:S01]  /*0170*/  SHF.R.S32.HI R3, RZ, 0x7, R3 ;  /* 0x00000007ff037819 */ /* 0x000fe20000011403 */
[----:B---3--:R-:W-:Y:S02]  /*0180*/  USHF.L.U32 UR4, UR9, 0x5, URZ ;  /* 0x0000000509047899 */ /* 0x008fe4000800063f */
[----:B------:R-:W-:Y:S02]  /*0190*/  ULEA UR8, UR9, UR8, 0x18 ;  /* 0x0000000809087291 */ /* 0x000fe4000f8ec03f */
[----:B------:R-:W-:Y:S01]  /*01a0*/  IMAD.SHL.U32 R4, R3, 0x8, RZ ;  /* 0x0000000803047824 */ /* 0x000fe200078e00ff */
[----:B------:R-:W0:Y:S04]  /*01b0*/  F2I.U32.TRUNC.NTZ R5, R5 ;  /* 0x0000000500057305 */ /* 0x000e28000020f000 */
[----:B------:R-:W-:Y:S01]  /*01c0*/  IABS R7, R4 ;  /* 0x0000000400077213 */ /* 0x000fe20000000000 */
[----:B-1----:R-:W-:-:S03]  /*01d0*/  VIADD R243, R243, 0x7f ;  /* 0x0000007ff3f37836 */ /* 0x002fc60000000000 */
[----:B------:R-:W1:Y:S01]  /*01e0*/  I2F.RP R0, R7 ;  /* 0x0000000700007306 */ /* 0x000e620000209400 */
[----:B0-----:R-:W-:-:S07]  /*01f0*/  IABS R11, R5 ;  /* 0x00000005000b7213 */ /* 0x001fce0000000000 */
[----:B-1----:R-:W0:Y:S02]  /*0200*/  MUFU.RCP R0, R0 ;  /* 0x0000000000007308 */ /* 0x002e240000001000 */
[----:B0-----:R-:W-:Y:S01]  /*0210*/  VIADD R2, R0, 0xffffffe ;  /* 0x0ffffffe00027836 */ /* 0x001fe20000000000 */
[----:B------:R-:W-:-:S05]  /*0220*/  IABS R0, R4 ;  /* 0x0000000400007213 */ /* 0x000fca0000000000 */
[----:B------:R0:W1:Y:S01]  /*0230*/  F2I.FTZ.U32.TRUNC.NTZ R3, R2 ;  /* 0x0000000200037305 */ /* 0x000062000021f000 */
[----:B------:R-:W-:Y:S02]  /*0240*/  IMAD.MOV R0, RZ, RZ, -R0 ;  /* 0x000000ffff007224 */ /* 0x000fe400078e0a00 */
[----:B0-----:R-:W-:Y:S02]  /*0250*/  IMAD.MOV.U32 R2, RZ, RZ, RZ ;  /* 0x000000ffff027224 */ /* 0x001fe400078e00ff */
[----:B-1----:R-:W-:-:S04]  /*0260*/  IMAD.MOV R6, RZ, RZ, -R3 ;  /* 0x000000ffff067224 */ /* 0x002fc800078e0a03 */
[----:B------:R-:W-:-:S04]  /*0270*/  IMAD R9, R6, R7, RZ ;  /* 0x0000000706097224 */ /* 0x000fc800078e02ff */
[----:B------:R-:W-:-:S06]  /*0280*/  IMAD.HI.U32 R2, R3, R9, R2 ;  /* 0x0000000903027227 */ /* 0x000fcc00078e0002 */
[----:B------:R-:W-:-:S04]  /*0290*/  IMAD.HI.U32 R2, R2, R11, RZ ;  /* 0x0000000b02027227 */ /* 0x000fc800078e00ff */
[----:B------:R-:W-:-:S05]  /*02a0*/  IMAD R0, R2, R0, R11 ;  /* 0x0000000002007224 */ /* 0x000fca00078e020b */
[----:B------:R-:W-:-:S13]  /*02b0*/  ISETP.GT.U32.AND P1, PT, R7, R0, PT ;  /* 0x000000000700720c */ /* 0x000fda0003f24070 */
[----:B------:R-:W-:Y:S02]  /*02c0*/  @!P1 IMAD.IADD R0, R0, 0x1, -R7 ;  /* 0x0000000100009824 */ /* 0x000fe400078e0a07 */
[----:B------:R-:W-:Y:S01]  /*02d0*/  @!P1 VIADD R2, R2, 0x1 ;  /* 0x0000000102029836 */ /* 0x000fe20000000000 */
[----:B------:R-:W-:Y:S02]  /*02e0*/  ISETP.NE.AND P1, PT, R4, RZ, PT ;  /* 0x000000ff0400720c */ /* 0x000fe40003f25270 */
[----:B------:R-:W-:Y:S02]  /*02f0*/  ISETP.GE.U32.AND P0, PT, R0, R7, PT ;  /* 0x000000070000720c */ /* 0x000fe40003f06070 */
[----:B------:R-:W-:-:S04]  /*0300*/  LOP3.LUT R0, R5, R4, RZ, 0x3c, !PT ;  /* 0x0000000405007212 */ /* 0x000fc800078e3cff */
[----:B------:R-:W-:Y:S01]  /*0310*/  ISETP.GE.AND P2, PT, R0, RZ, PT ;  /* 0x000000ff0000720c */ /* 0x000fe20003f46270 */
[----:B------:R-:W-:-:S05]  /*0320*/  VIADD R0, R44, 0x7f ;  /* 0x0000007f2c007836 */ /* 0x000fca0000000000 */
[----:B------:R-:W-:Y:S01]  /*0330*/  SHF.R.S32.HI R3, RZ, 0x1f, R0 ;  /* 0x0000001fff037819 */ /* 0x000fe20000011400 */
[----:B------:R-:W-:-:S03]  /*0340*/  @P0 VIADD R2, R2, 0x1 ;  /* 0x0000000102020836 */ /* 0x000fc60000000000 */
[----:B------:R-:W-:-:S03]  /*0350*/  LEA.HI R3, R3, R0, RZ, 0x7 ;  /* 0x0000000003037211 */ /* 0x000fc600078f38ff */
[----:B------:R-:W-:Y:S01]  /*0360*/  @!P2 IMAD.MOV R2, RZ, RZ, -R2 ;  /* 0x000000ffff02a224 */ /* 0x000fe200078e0a02 */
[----:B------:R-:W-:-:S05]  /*0370*/  @!P1 LOP3.LUT R2, RZ, R4, RZ, 0x33, !PT ;  /* 0x00000004ff029212 */ /* 0x000fca00078e33ff */
[----:B------:R-:W-:Y:S02]  /*0380*/  IMAD.SHL.U32 R6, R2, 0x8, RZ ;  /* 0x0000000802067824 */ /* 0x000fe400078e00ff */
[----:B------:R-:W-:-:S03]  /*0390*/  IMAD.MOV R2, RZ, RZ, -R2 ;  /* 0x000000ffff027224 */ /* 0x000fc600078e0a02 */
[----:B------:R-:W-:Y:S01]  /*03a0*/  LEA.HI.SX32 R3, R3, -R6, 0x19 ;  /* 0x8000000603037211 */ /* 0x000fe200078fcaff */
[----:B------:R-:W-:-:S03]  /*03b0*/  IMAD R4, R4, R2, R5 ;  /* 0x0000000204047224 */ /* 0x000fc600078e0205 */
[----:B------:R-:W-:Y:S02]  /*03c0*/  VIMNMX R11, R3, 0x8, PT ;  /* 0x00000008030b7848 */ /* 0x000fe40003fe0100 */
[----:B------:R-:W-:Y:S02]  /*03d0*/  IABS R9, R4 ;  /* 0x0000000400097213 */ /* 0x000fe40000000000 */
[----:B------:R-:W-:-:S04]  /*03e0*/  IABS R7, R11 ;  /* 0x0000000b00077213 */ /* 0x000fc80000000000 */
[----:B------:R-:W0:Y:S08]  /*03f0*/  I2F.RP R0, R7 ;  /* 0x0000000700007306 */ /* 0x000e300000209400 */
[----:B0-----:R-:W0:Y:S02]  /*0400*/  MUFU.RCP R0, R0 ;  /* 0x0000000000007308 */ /* 0x001e240000001000 */
[----:B0-----:R-:W-:-:S06]  /*0410*/  VIADD R3, R0, 0xffffffe ;  /* 0x0ffffffe00037836 */ /* 0x001fcc0000000000 */
[----:B------:R-:W0:Y:S02]  /*0420*/  F2I.FTZ.U32.TRUNC.NTZ R3, R3 ;  /* 0x0000000300037305 */ /* 0x000e24000021f000 */
[----:B0-----:R-:W-:-:S04]  /*0430*/  IMAD.MOV R8, RZ, RZ, -R3 ;  /* 0x000000ffff087224 */ /* 0x001fc800078e0a03 */
[----:B------:R-:W-:Y:S01]  /*0440*/  IMAD.MOV.U32 R2, RZ, RZ, R8 ;  /* 0x000000ffff027224 */ /* 0x000fe200078e0008 */
[----:B------:R-:W-:-:S03]  /*0450*/  IABS R8, R11 ;  /* 0x0000000b00087213 */ /* 0x000fc60000000000 */
[----:B------:R-:W-:Y:S02]  /*0460*/  IMAD R5, R2, R7, RZ ;  /* 0x0000000702057224 */ /* 0x000fe400078e02ff */
[----:B------:R-:W-:Y:S02]  /*0470*/  IMAD.MOV.U32 R2, RZ, RZ, RZ ;  /* 0x000000ffff027224 */ /* 0x000fe400078e00ff */
[----:B------:R-:W-:Y:S02]  /*0480*/  IMAD.MOV R0, RZ, RZ, -R8 ;  /* 0x000000ffff007224 */ /* 0x000fe400078e0a08 */
[----:B------:R-:W-:Y:S01]  /*0490*/  IMAD.HI.U32 R2, R3, R5, R2 ;  /* 0x0000000503027227 */ /* 0x000fe200078e0002 */
[----:B--2---:R-:W-:-:S05]  /*04a0*/  LOP3.LUT R3, R90, 0x3f, RZ, 0xc0, !PT ;  /* 0x0000003f5a037812 */ /* 0x004fca00078ec0ff */
        /* <DEDUP_REMOVED lines=8> */
[----:B------:R-:W-:-:S07]  /*0530*/  ISETP.GE.AND P2, PT, R0, RZ, PT ;  /* 0x000000ff0000720c */ /* 0x000fce0003f46270 */
[----:B------:R-:W-:Y:S01]  /*0540*/  @P0 VIADD R2, R2, 0x1 ;  /* 0x0000000102020836 */ /* 0x000fe20000000000 */
[----:B------:R-:W-:-:S05]  /*0550*/  ISETP.GE.AND P0, PT, R243, 0x80, PT ;  /* 0x00000080f300780c */ /* 0x000fca0003f06270 */
[----:B------:R-:W-:Y:S01]  /*0560*/  @!P2 IMAD.MOV R2, RZ, RZ, -R2 ;  /* 0x000000ffff02a224 */ /* 0x000fe200078e0a02 */
[----:B------:R-:W-:-:S05]  /*0570*/  @!P1 LOP3.LUT R2, RZ, R11, RZ, 0x33, !PT ;  /* 0x0000000bff029212 */ /* 0x000fca00078e33ff */
[----:B------:R-:W-:Y:S02]  /*0580*/  IMAD.MOV R0, RZ, RZ, -R2 ;  /* 0x000000ffff007224 */ /* 0x000fe400078e0a02 */
[----:B------:R-:W-:Y:S02]  /*0590*/  IMAD.SHL.U32 R12, R2, 0x80, RZ ;  /* 0x00000080020c7824 */ /* 0x000fe400078e00ff */
[----:B------:R-:W-:Y:S02]  /*05a0*/  IMAD R0, R11, R0, R4 ;  /* 0x000000000b007224 */ /* 0x000fe400078e0204 */
[----:B------:R-:W-:Y:S01]  /*05b0*/  IMAD.U32 R4, RZ, RZ, UR4 ;  /* 0x00000004ff047e24 */ /* 0x000fe2000f8e00ff */
[----:B------:R-:W-:Y:S01]  /*05c0*/  USHF.L.U32 UR4, UR9, 0x6, URZ ;  /* 0x0000000609047899 */ /* 0x000fe2000800063f */
[----:B------:R-:W-:-:S03]  /*05d0*/  IMAD.IADD R0, R6, 0x1, R0 ;  /* 0x0000000106007824 */ /* 0x000fc600078e0200 */
[----:B------:R-:W-:Y:S01]  /*05e0*/  LOP3.LUT R3, R3, 0x40, R4, 0xf8, !PT ;  /* 0x0000004003037812 */ /* 0x000fe200078ef804 */
[----:B------:R-:W-:-:S04]  /*05f0*/  ULOP3.LUT UR4, UR4, 0x40, URZ, 0xc0, !UPT ;  /* 0x0000004004047892 */ /* 0x000fc8000f8ec03f */
[----:B------:R-:W-:Y:S01]  /*0600*/  IMAD R17, R0, 0x80, R3 ;  /* 0x0000008000117824 */ /* 0x000fe200078e0203 */
[----:B------:R-:W-:-:S04]  /*0610*/  SHF.R.U32.HI R0, RZ, 0x6, R90 ;  /* 0x00000006ff007819 */ /* 0x000fc8000001165a */
[----:B------:R0:W-:Y:S01]  /*0620*/  STL [R1], R17 ;  /* 0x0000001101007387 */ /* 0x0001e20000100800 */
[----:B------:R-:W-:-:S03]  /*0630*/  SGXT.U32 R0, R0, 0x1 ;  /* 0x000000010000781a */ /* 0x000fc60000000000 */
[----:B------:R0:W-:Y:S01]  /*0640*/  STL [R1+0x4], R12 ;  /* 0x0000040c01007387 */ /* 0x0001e20000100800 */
[----:B------:R-:W-:Y:S05]  /*0650*/  @!P0 BRA `(.L_x_0) ;  /* 0x0000009800108947 */ /* 0x000fea0003800000 */
[----:B------:R-:W-:Y:S01]  /*0660*/  IABS R11, R44 ;  /* 0x0000002c000b7213 */ /* 0x000fe20000000000 */
[----:B------:R-:W-:Y:S01]  /*0670*/  ULDC UR5, c[0x0][0x240] ;  /* 0x0000900000057ab9 */ /* 0x000fe20000000800 */
[----:B------:R-:W-:Y:S01]  /*0680*/  IABS R2, R45 ;  /* 0x0000002d00027213 */ /* 0x000fe20000000000 */
[----:B------:R-:W-:Y:S01]  /*0690*/  ULDC.64 UR6, c[0x0][0x210] ;  /* 0x0000840000067ab9 */ /* 0x000fe20000000a00 */
[----:B------:R-:W1:Y:S01]  /*06a0*/  I2F.RP R3, R11 ;  /* 0x0000000b00037306 */ /* 0x000e620000209400 */
[----:B------:R-:W-:Y:S01]  /*06b0*/  USHF.R.U32.HI UR12, URZ, 0x4, UR8 ;  /* 0x000000043f0c7899 */ /* 0x000fe20008011608 */
[C---:B------:R-:W-:Y:S01]  /*06c0*/  LOP3.LUT R139, R0.reuse, 0x62, RZ, 0xfc, !PT ;  /* 0x00000062008b7812 */ /* 0x040fe200078efcff */
[----:B------:R-:W-:Y:S01]  /*06d0*/  ULDC UR13, c[0x0][0x238] ;  /* 0x00008e00000d7ab9 */ /* 0x000fe20000000800 */
[C---:B------:R-:W-:Y:S01]  /*06e0*/  LOP3.LUT R133, R0.reuse, 0x5a, RZ, 0xfc, !PT ;  /* 0x0000005a00857812 */ /* 0x040fe200078efcff */
[----:B------:R-:W-:Y:S01]  /*06f0*/  USGXT.U32 UR12, UR12, 0xe ;  /* 0x0000000e0c0c789a */ /* 0x000fe20008000000 */
[C---:B------:R-:W-:Y:S01]  /*0700*/  LOP3.LUT R135, R0.reuse, 0x5c, RZ, 0xfc, !PT ;  /* 0x0000005c00877812 */ /* 0x040fe200078efcff */
[----:B------:R-:W-:Y:S01]  /*0710*/  ULDC UR10, c[0x0][0x23c] ;  /* 0x00008f00000a7ab9 */ /* 0x000fe20000000800 */
[----:B------:R-:W2:Y:S01]  /*0720*/  I2F.RP R8, R2 ;  /* 0x0000000200087306 */ /* 0x000ea20000209400 */
[C---:B------:R-:W-:Y:S01]  /*0730*/  LOP3.LUT R127, R0.reuse, 0x54, RZ, 0xfc, !PT ;  /* 0x00000054007f7812 */ /* 0x040fe200078efcff */
[----:B------:R-:W-:Y:S01]  /*0740*/  ULDC UR42, c[0x0][0x230] ;  /* 0x00008c00002a7ab9 */ /* 0x000fe20000000800 */
[----:B------:R-:W-:-:S02]  /*0750*/  LOP3.LUT R129, R0, 0x56, RZ, 0xfc, !PT ;  /* 0x0000005600817812 */ /* 0x000fc400078efcff */
[C---:B------:R-:W-:Y:S02]  /*0760*/  LOP3.LUT R123, R0.reuse, 0x4c, RZ, 0xfc, !PT ;  /* 0x0000004c007b7812 */ /* 0x040fe400078efcff */
[----:B------:R-:W-:Y:S01]  /*0770*/  LOP3.LUT R124, R0, 0x50, RZ, 0xfc, !PT ;  /* 0x00000050007c7812 */ /* 0x000fe200078efcff */
[----:B-1----:R-:W1:Y:S01]  /*0780*/  MUFU.RCP R3, R3 ;  /* 0x0000000300037308 */ /* 0x002e620000001000 */
[----:B------:R-:W-:Y:S02]  /*0790*/  LOP3.LUT R140, R90, 0x7f, RZ, 0xc0, !PT ;  /* 0x0000007f5a8c7812 */ /* 0x000fe400078ec0ff */
[C---:B------:R-:W-:Y:S02]  /*07a0*/  LOP3.LUT R121, R0.reuse, 0x48, RZ, 0xfc, !PT ;  /* 0x0000004800797812 */ /* 0x040fe400078efcff */
[C---:B------:R-:W-:Y:S02]  /*07b0*/  LOP3.LUT R122, R0.reuse, 0x4a, RZ, 0xfc, !PT ;  /* 0x0000004a007a7812 */ /* 0x040fe400078efcff */
[C---:B------:R-:W-:Y:S01]  /*07c0*/  LOP3.LUT R118, R0.reuse, 0x42, RZ, 0xfc, !PT ;  /* 0x0000004200767812 */ /* 0x040fe200078efcff */
[----:B--2---:R-:W2:Y:S01]  /*07d0*/  MUFU.RCP R8, R8 ;  /* 0x0000000800087308 */ /* 0x004ea20000001000 */
[----:B------:R-:W-:-:S02]  /*07e0*/  LOP3.LUT R120, R0, 0x46, RZ, 0xfc, !PT ;  /* 0x0000004600787812 */ /* 0x000fc400078efcff */
[C---:B------:R-:W-:Y:S02]  /*07f0*/  LOP3.LUT R137, R0.reuse, 0x60, RZ, 0xfc, !PT ;  /* 0x0000006000897812 */ /* 0x040fe400078efcff */
[C---:B------:R-:W-:Y:S02]  /*0800*/  LOP3.LUT R115, R0.reuse, 0x3a, RZ, 0xfc, !PT ;  /* 0x0000003a00737812 */ /* 0x040fe400078efcff */
[----:B------:R-:W-:Y:S01]  /*0810*/  LOP3.LUT R117, R0, 0x40, RZ, 0xfc, !PT ;  /* 0x0000004000757812 */ /* 0x000fe200078efcff */
[----:B-1----:R-:W-:Y:S01]  /*0820*/  VIADD R4, R3, 0xffffffe ;  /* 0x0ffffffe03047836 */ /* 0x002fe20000000000 */
[----:B------:R-:W-:Y:S01]  /*0830*/  LOP3.LUT R3, R12, UR4, RZ, 0xfc, !PT ;  /* 0x000000040c037c12 */ /* 0x000fe2000f8efcff */
[----:B------:R-:W-:Y:S01]  /*0840*/  ULDC UR4, c[0x0][0x234] ;  /* 0x00008d0000047ab9 */ /* 0x000fe20000000800 */
[----:B------:R-:W-:Y:S01]  /*0850*/  LOP3.LUT R131, R0, 0x58, RZ, 0xfc, !PT ;  /* 0x0000005800837812 */ /* 0x000fe200078efcff */
[----:B------:R1:W3:Y:S01]  /*0860*/  F2I.FTZ.U32.TRUNC.NTZ R5, R4 ;  /* 0x0000000400057305 */ /* 0x0002e2000021f000 */
[----:B------:R-:W-:-:S02]  /*0870*/  LOP3.LUT R14, R3, 0x3f, RZ, 0xfc, !PT ;  /* 0x0000003f030e7812 */ /* 0x000fc400078efcff */
[C---:B------:R-:W-:Y:S01]  /*0880*/  LOP3.LUT R15, R3.reuse, 0x3e, RZ, 0xfc, !PT ;  /* 0x0000003e030f7812 */ /* 0x040fe200078efcff */
[----:B--2---:R-:W-:Y:S01]  /*0890*/  VIADD R6, R8, 0xffffffe ;  /* 0x0ffffffe08067836 */ /* 0x004fe20000000000 */
[----:B------:R-:W-:Y:S02]  /*08a0*/  IABS R8, R17 ;  /* 0x0000001100087213 */ /* 0x000fe40000000000 */
[C---:B------:R-:W-:Y:S01]  /*08b0*/  LOP3.LUT R16, R3.reuse, 0x3d, RZ, 0xfc, !PT ;  /* 0x0000003d03107812 */ /* 0x040fe200078efcff */
[----:B------:R2:W4:Y:S01]  /*08c0*/  F2I.FTZ.U32.TRUNC.NTZ R7, R6 ;  /* 0x0000000600077305 */ /* 0x000522000021f000 */
[----:B-1----:R-:W-:Y:S01]  /*08d0*/  IMAD.MOV.U32 R4, RZ, RZ, RZ ;  /* 0x000000ffff047224 */ /* 0x002fe200078e00ff */
[----:B------:R-:W-:Y:S02]  /*08e0*/  ISETP.GE.AND P4, PT, R14, RZ, PT ;  /* 0x000000ff0e00720c */ /* 0x000fe40003f86270 */
[----:B0-----:R-:W-:Y:S02]  /*08f0*/  IABS R12, R16 ;  /* 0x00000010000c7213 */ /* 0x001fe40000000000 */
[C---:B------:R-:W-:Y:S01]  /*0900*/  LOP3.LUT R18, R3.reuse, 0x3a, RZ, 0xfc, !PT ;  /* 0x0000003a03127812 */ /* 0x040fe200078efcff */
[----:B---3--:R-:W-:Y:S01]  /*0910*/  IMAD.MOV R10, RZ, RZ, -R5 ;  /* 0x000000ffff0a7224 */ /* 0x008fe200078e0a05 */
[C---:B------:R-:W-:Y:S01]  /*0920*/  LOP3.LUT R21, R3.reuse, 0x37, RZ, 0xfc, !PT ;  /* 0x0000003703157812 */ /* 0x040fe200078efcff */
[----:B--2---:R-:W-:Y:S01]  /*0930*/  IMAD.MOV.U32 R6, RZ, RZ, RZ ;  /* 0x000000ffff067224 */ /* 0x004fe200078e00ff */
[----:B------:R-:W-:Y:S01]  /*0940*/  LOP3.LUT R19, R3, 0x39, RZ, 0xfc, !PT ;  /* 0x0000003903137812 */ /* 0x000fe200078efcff */
[----:B------:R-:W-:Y:S01]  /*0950*/  IMAD R9, R10, R11, RZ ;  /* 0x0000000b0a097224 */ /* 0x000fe200078e02ff */
[----:B------:R-:W-:-:S02]  /*0960*/  IABS R10, R15 ;  /* 0x0000000f000a7213 */ /* 0x000fc40000000000 */
[----:B------:R-:W-:Y:S01]  /*0970*/  LOP3.LUT R20, R3, 0x38, RZ, 0xfc, !PT ;  /* 0x0000003803147812 */ /* 0x000fe200078efcff */
[----:B------:R-:W-:Y:S01]  /*0980*/  IMAD.HI.U32 R5, R5, R9, R4 ;  /* 0x0000000905057227 */ /* 0x000fe200078e0004 */
[C---:B------:R-:W-:Y:S02]  /*0990*/  LOP3.LUT R22, R3.reuse, 0x36, RZ, 0xfc, !PT ;  /* 0x0000003603167812 */ /* 0x040fe400078efcff */
[C---:B------:R-:W-:Y:S01]  /*09a0*/  LOP3.LUT R23, R3.reuse, 0x33, RZ, 0xfc, !PT ;  /* 0x0000003303177812 */ /* 0x040fe200078efcff */
[----:B----4-:R-:W-:Y:S01]  /*09b0*/  IMAD.MOV R9, RZ, RZ, -R7 ;  /* 0x000000ffff097224 */ /* 0x010fe200078e0a07 */
[----:B------:R-:W-:Y:S01]  /*09c0*/  LOP3.LUT R25, R3, 0x31, RZ, 0xfc, !PT ;  /* 0x0000003103197812 */ /* 0x000fe200078efcff */
[----:B------:R-:W-:Y:S01]  /*09d0*/  IMAD.HI.U32 R5, R5, R8, RZ ;  /* 0x0000000805057227 */ /* 0x000fe200078e00ff */
[C---:B------:R-:W-:Y:S02]  /*09e0*/  LOP3.LUT R24, R3.reuse, 0x32, RZ, 0xfc, !PT ;  /* 0x0000003203187812 */ /* 0x040fe400078efcff */
[C---:B------:R-:W-:Y:S01]  /*09f0*/  LOP3.LUT R30, R3.reuse, 0x2d, RZ, 0xfc, !PT ;  /* 0x0000002d031e7812 */ /* 0x040fe200078efcff */
[----:B------:R-:W-:Y:S01]  /*0a00*/  IMAD.MOV R5, RZ, RZ, -R5 ;  /* 0x000000ffff057224 */ /* 0x000fe200078e0a05 */
[----:B------:R-:W-:Y:S01]  /*0a10*/  LOP3.LUT R28, R3, 0x2f, RZ, 0xfc, !PT ;  /* 0x0000002f031c7812 */ /* 0x000fe200078efcff */
[----:B------:R-:W-:Y:S01]  /*0a20*/  IMAD R9, R9, R2, RZ ;  /* 0x0000000209097224 */ /* 0x000fe200078e02ff */
[----:B------:R-:W-:Y:S01]  /*0a30*/  IABS R27, R30 ;  /* 0x0000001e001b7213 */ /* 0x000fe20000000000 */
[----:B------:R-:W-:Y:S01]  /*0a40*/  IMAD R4, R11, R5, R8 ;  /* 0x000000050b047224 */ /* 0x000fe200078e0208 */
[----:B------:R-:W-:Y:S01]  /*0a50*/  IABS R8, R14 ;  /* 0x0000000e00087213 */ /* 0x000fe20000000000 */
[----:B------:R-:W-:Y:S01]  /*0a60*/  IMAD.HI.U32 R5, R7, R9, R6 ;  /* 0x0000000907057227 */ /* 0x000fe200078e0006 */
[----:B------:R-:W-:-:S02]  /*0a70*/  LOP3.LUT R14, R3, 0x3b, RZ, 0xfc, !PT ;  /* 0x0000003b030e7812 */ /* 0x000fc400078efcff */
[----:B------:R-:W-:Y:S02]  /*0a80*/  ISETP.GT.U32.AND P0, PT, R11, R4, PT ;  /* 0x000000040b00720c */ /* 0x000fe40003f04070 */
[----:B------:R-:W-:Y:S01]  /*0a90*/  LOP3.LUT R29, R3, 0x2e, RZ, 0xfc, !PT ;  /* 0x0000002e031d7812 */ /* 0x000fe200078efcff */
[----:B------:R-:W-:Y:S01]  /*0aa0*/  IMAD.HI.U32 R6, R5, R8, RZ ;  /* 0x0000000805067227 */ /* 0x000fe200078e00ff */
[C---:B------:R-:W-:Y:S02]  /*0ab0*/  LOP3.LUT R31, R3.reuse, 0x2c, RZ, 0xfc, !PT ;  /* 0x0000002c031f7812 */ /* 0x040fe400078efcff */
[----:B------:R-:W-:Y:S01]  /*0ac0*/  IABS R26, R29 ;  /* 0x0000001d001a7213 */ /* 0x000fe20000000000 */
[----:B------:R-:W-:Y:S01]  /*0ad0*/  IMAD.MOV R9, RZ, RZ, -R6 ;  /* 0x000000ffff097224 */ /* 0x000fe200078e0a06 */
[----:B------:R-:W-:Y:S01]  /*0ae0*/  LOP3.LUT R32, R3, 0x2b, RZ, 0xfc, !PT ;  /* 0x0000002b03207812 */ /* 0x000fe200078efcff */
[----:B------:R-:W-:Y:S01]  /*0af0*/  IMAD.HI.U32 R7, R5, R10, RZ ;  /* 0x0000000a05077227 */ /* 0x000fe200078e00ff */
[----:B------:R-:W-:-:S02]  /*0b00*/  LOP3.LUT R33, R3, 0x2a, RZ, 0xfc, !PT ;  /* 0x0000002a03217812 */ /* 0x000fc400078efcff */
[C---:B------:R-:W-:Y:S01]  /*0b10*/  LOP3.LUT R34, R3.reuse, 0x29, RZ, 0xfc, !PT ;  /* 0x0000002903227812 */ /* 0x040fe200078efcff */
[----:B------:R-:W-:Y:S01]  /*0b20*/  IMAD R6, R2, R9, R8 ;  /* 0x0000000902067224 */ /* 0x000fe200078e0208 */
[----:B------:R-:W-:Y:S01]  /*0b30*/  LOP3.LUT R35, R3, 0x25, RZ, 0xfc, !PT ;  /* 0x0000002503237812 */ /* 0x000fe200078efcff */
[----:B------:R-:W-:Y:S01]  /*0b40*/  @!P0 IMAD.IADD R4, R4, 0x1, -R11 ;  /* 0x0000000104048824 */ /* 0x000fe200078e0a0b */
[----:B------:R-:W-:Y:S01]  /*0b50*/  ISETP.GE.AND P0, PT, R17, RZ, PT ;  /* 0x000000ff1100720c */ /* 0x000fe20003f06270 */
[----:B------:R-:W-:Y:S01]  /*0b60*/  IMAD.MOV R13, RZ, RZ, -R7 ;  /* 0x000000ffff0d7224 */ /* 0x000fe200078e0a07 */
[C---:B------:R-:W-:Y:S01]  /*0b70*/  ISETP.GT.U32.AND P2, PT, R2.reuse, R6, PT ;  /* 0x000000060200720c */ /* 0x040fe20003f44070 */
[----:B------:R-:W-:Y:S01]  /*0b80*/  IMAD.HI.U32 R7, R5, R12, RZ ;  /* 0x0000000c05077227 */ /* 0x000fe200078e00ff */
[----:B------:R-:W-:Y:S02]  /*0b90*/  ISETP.GT.U32.AND P1, PT, R11, R4, PT ;  /* 0x000000040b00720c */ /* 0x000fe40003f24070 */
[----:B------:R-:W-:Y:S01]  /*0ba0*/  IABS R17, R21 ;  /* 0x0000001500117213 */ /* 0x000fe20000000000 */
[----:B------:R-:W-:Y:S01]  /*0bb0*/  IMAD R9, R2, R13, R10 ;  /* 0x0000000d02097224 */ /* 0x000fe200078e020a */
[C---:B------:R-:W-:Y:S01]  /*0bc0*/  LOP3.LUT R13, R3.reuse, 0x3c, RZ, 0xfc, !PT ;  /* 0x0000003c030d7812 */ /* 0x040fe200078efcff */
[----:B------:R-:W-:Y:S01]  /*0bd0*/  IMAD.MOV R7, RZ, RZ, -R7 ;  /* 0x000000ffff077224 */ /* 0x000fe200078e0a07 */
[----:B------:R-:W-:-:S02]  /*0be0*/  LOP3.LUT R38, R3, 0x24, RZ, 0xfc, !PT ;  /* 0x0000002403267812 */ /* 0x000fc400078efcff */
[----:B------:R-:W-:Y:S01]  /*0bf0*/  IABS R10, R13 ;  /* 0x0000000d000a7213 */ /* 0x000fe20000000000 */
[----:B------:R-:W-:Y:S01]  /*0c00*/  IMAD R7, R2, R7, R12 ;  /* 0x0000000702077224 */ /* 0x000fe200078e020c */
[----:B------:R-:W-:Y:S01]  /*0c10*/  IABS R12, R14 ;  /* 0x0000000e000c7213 */ /* 0x000fe20000000000 */
[----:B------:R-:W-:Y:S01]  /*0c20*/  @!P2 IMAD.IADD R6, R6, 0x1, -R2 ;  /* 0x000000010606a824 */ /* 0x000fe200078e0a02 */
[----:B------:R-:W-:Y:S01]  /*0c30*/  ISETP.NE.AND P2, PT, R44, RZ, PT ;  /* 0x000000ff2c00720c */ /* 0x000fe20003f45270 */
[----:B------:R-:W-:Y:S01]  /*0c40*/  IMAD.HI.U32 R8, R5, R10, RZ ;  /* 0x0000000a05087227 */ /* 0x000fe200078e00ff */
[C---:B------:R-:W-:Y:S02]  /*0c50*/  ISETP.GT.U32.AND P3, PT, R2.reuse, R9, PT ;  /* 0x000000090200720c */ /* 0x040fe40003f64070 */
[----:B------:R-:W-:Y:S01]  /*0c60*/  ISETP.GT.U32.AND P6, PT, R2, R6, PT ;  /* 0x000000060200720c */ /* 0x000fe20003fc4070 */
[----:B------:R-:W-:Y:S01]  /*0c70*/  @!P1 IMAD.IADD R4, R4, 0x1, -R11 ;  /* 0x0000000104049824 */ /* 0x000fe200078e0a0b */
[C---:B------:R-:W-:Y:S01]  /*0c80*/  ISETP.GT.U32.AND P1, PT, R2.reuse, R7, PT ;  /* 0x000000070200720c */ /* 0x040fe20003f24070 */
[----:B------:R-:W-:Y:S01]  /*0c90*/  IMAD.MOV R11, RZ, RZ, -R8 ;  /* 0x000000ffff0b7224 */ /* 0x000fe200078e0a08 */
[----:B------:R-:W-:Y:S01]  /*0ca0*/  IABS R36, R38 ;  /* 0x0000002600247213 */ /* 0x000fe20000000000 */
[----:B------:R-:W-:Y:S01]  /*0cb0*/  @!P0 IMAD.MOV R4, RZ, RZ, -R4 ;  /* 0x000000ffff048224 */ /* 0x000fe200078e0a04 */
[----:B------:R-:W-:Y:S01]  /*0cc0*/  ISETP.GE.AND P0, PT, R15, RZ, PT ;  /* 0x000000ff0f00720c */ /* 0x000fe20003f06270 */
[----:B------:R-:W-:Y:S01]  /*0cd0*/  IMAD R8, R2, R11, R10 ;  /* 0x0000000b02087224 */ /* 0x000fe200078e020a */
[----:B------:R-:W-:Y:S01]  /*0ce0*/  IABS R15, R19 ;  /* 0x00000013000f7213 */ /* 0x000fe20000000000 */
[----:B------:R-:W-:Y:S01]  /*0cf0*/  IMAD.HI.U32 R10, R5, R12, RZ ;  /* 0x0000000c050a7227 */ /* 0x000fe200078e00ff */
[----:B------:R-:W-:-:S02]  /*0d00*/  @!P2 LOP3.LUT R4, RZ, R44, RZ, 0x33, !PT ;  /* 0x0000002cff04a212 */ /* 0x000fc400078e33ff */
[----:B------:R-:W-:Y:S01]  /*0d10*/  ISETP.GE.AND P2, PT, R13, RZ, PT ;  /* 0x000000ff0d00720c */ /* 0x000fe20003f46270 */
[--C-:B------:R-:W-:Y:S01]  /*0d20*/  @!P6 IMAD.IADD R6, R6, 0x1, -R2.reuse ;  /* 0x000000010606e824 */ /* 0x100fe200078e0a02 */
[C---:B------:R-:W-:Y:S01]  /*0d30*/  ISETP.GT.U32.AND P6, PT, R2.reuse, R8, PT ;  /* 0x000000080200720c */ /* 0x040fe20003fc4070 */
[----:B------:R-:W-:Y:S01]  /*0d40*/  @!P1 IMAD.IADD R7, R7, 0x1, -R2 ;  /* 0x0000000107079824 */ /* 0x000fe200078e0a02 */
[----:B------:R-:W-:Y:S01]  /*0d50*/  IABS R13, R18 ;  /* 0x00000012000d7213 */ /* 0x000fe20000000000 */
[----:B------:R-:W-:Y:S01]  /*0d60*/  IMAD.MOV R11, RZ, RZ, -R10 ;  /* 0x000000ffff0b7224 */ /* 0x000fe200078e0a0a */
[----:B------:R-:W-:Y:S01]  /*0d70*/  LOP3.LUT R39, R3, 0x23, RZ, 0xfc, !PT ;  /* 0x0000002303277812 */ /* 0x000fe200078efcff */
[----:B------:R-:W-:Y:S01]  /*0d80*/  @!P3 IMAD.IADD R9, R9, 0x1, -R2 ;  /* 0x000000010909b824 */ /* 0x000fe200078e0a02 */
[C---:B------:R-:W-:Y:S01]  /*0d90*/  ISETP.GT.U32.AND P1, PT, R2.reuse, R7, PT ;  /* 0x000000070200720c */ /* 0x040fe20003f24070 */
[----:B------:R-:W-:Y:S01]  /*0da0*/  IMAD R10, R2, R11, R12 ;  /* 0x0000000b020a7224 */ /* 0x000fe200078e020c */
[----:B------:R-:W-:Y:S01]  /*0db0*/  ISETP.GE.AND P3, PT, R16, RZ, PT ;  /* 0x000000ff1000720c */ /* 0x000fe20003f66270 */
[----:B------:R-:W-:Y:S01]  /*0dc0*/  IMAD.MOV.U32 R12, RZ, RZ, R13 ;  /* 0x000000ffff0c7224 */ /* 0x000fe200078e000d */
[----:B------:R-:W-:Y:S01]  /*0dd0*/  ISETP.GT.U32.AND P5, PT, R2, R9, PT ;  /* 0x000000090200720c */ /* 0x000fe20003fa4070 */
[----:B------:R-:W-:Y:S01]  /*0de0*/  @!P4 IMAD.MOV R6, RZ, RZ, -R6 ;  /* 0x000000ffff06c224 */ /* 0x000fe200078e0a06 */
[----:B------:R-:W-:Y:S01]  /*0df0*/  IABS R16, R20 ;  /* 0x0000001400107213 */ /* 0x000fe20000000000 */
[----:B------:R-:W-:Y:S01]  /*0e00*/  @!P6 IMAD.IADD R8, R8, 0x1, -R2 ;  /* 0x000000010808e824 */ /* 0x000fe200078e0a02 */
[----:B------:R-:W-:Y:S01]  /*0e10*/  IABS R37, R39 ;  /* 0x0000002700257213 */ /* 0x000fe20000000000 */
[----:B------:R-:W-:Y:S01]  /*0e20*/  IMAD.HI.U32 R11, R5, R12, RZ ;  /* 0x0000000c050b7227 */ /* 0x000fe200078e00ff */
[----:B------:R-:W-:-:S02]  /*0e30*/  LOP3.LUT R42, R3, 0x20, RZ, 0xfc, !PT ;  /* 0x00000020032a7812 */ /* 0x000fc400078efcff */
[C---:B------:R-:W-:Y:S01]  /*0e40*/  ISETP.GT.U32.AND P6, PT, R2.reuse, R8, PT ;  /* 0x000000080200720c */ /* 0x040fe20003fc4070 */
[----:B------:R-:W-:Y:S01]  /*0e50*/  IMAD.MOV R11, RZ, RZ, -R11 ;  /* 0x000000ffff0b7224 */ /* 0x000fe200078e0a0b */
[----:B------:R-:W-:Y:S01]  /*0e60*/  IABS R40, R42 ;  /* 0x0000002a00287213 */ /* 0x000fe20000000000 */
[----:B------:R-:W-:Y:S01]  /*0e70*/  @!P1 IMAD.IADD R7, R7, 0x1, -R2 ;  /* 0x0000000107079824 */ /* 0x000fe200078e0a02 */
[C---:B------:R-:W-:Y:S01]  /*0e80*/  ISETP.GT.U32.AND P1, PT, R2.reuse, R10, PT ;  /* 0x0000000a0200720c */ /* 0x040fe20003f24070 */
[----:B------:R-:W-:Y:S01]  /*0e90*/  IMAD R11, R2, R11, R12 ;  /* 0x0000000b020b7224 */ /* 0x000fe200078e020c */
[----:B------:R-:W-:Y:S01]  /*0ea0*/  LOP3.LUT R43, R3, 0x1f, RZ, 0xfc, !PT ;  /* 0x0000001f032b7812 */ /* 0x000fe200078efcff */
[----:B------:R-:W-:Y:S01]  /*0eb0*/  @!P5 IMAD.IADD R9, R9, 0x1, -R2 ;  /* 0x000000010909d824 */ /* 0x000fe200078e0a02 */
[----:B------:R-:W-:Y:S01]  /*0ec0*/  ISETP.GE.AND P5, PT, R14, RZ, PT ;  /* 0x000000ff0e00720c */ /* 0x000fe20003fa6270 */
[----:B------:R-:W-:Y:S01]  /*0ed0*/  IMAD.HI.U32 R14, R5, R17, RZ ;  /* 0x00000011050e7227 */ /* 0x000fe200078e00ff */
[----:B------:R-:W-:-:S02]  /*0ee0*/  IABS R41, R43 ;  /* 0x0000002b00297213 */ /* 0x000fc40000000000 */
[----:B------:R-:W-:Y:S01]  /*0ef0*/  LOP3.LUT R48, R3, 0x1d, RZ, 0xfc, !PT ;  /* 0x0000001d03307812 */ /* 0x000fe200078efcff */
[----:B------:R-:W-:Y:S01]  /*0f00*/  @!P6 IMAD.IADD R8, R8, 0x1, -R2 ;  /* 0x000000010808e824 */ /* 0x000fe200078e0a02 */
[----:B------:R-:W-:Y:S01]  /*0f10*/  ISETP.GT.U32.AND P6, PT, R2, R11, PT ;  /* 0x0000000b0200720c */ /* 0x000fe20003fc4070 */
[----:B------:R-:W-:Y:S01]  /*0f20*/  IMAD.MOV R14, RZ, RZ, -R14 ;  /* 0x000000ffff0e7224 */ /* 0x000fe200078e0a0e */
[----:B------:R-:W-:Y:S01]  /*0f30*/  IABS R44, R48 ;  /* 0x00000030002c7213 */ /* 0x000fe20000000000 */
[----:B------:R-:W-:Y:S01]  /*0f40*/  @!P1 IMAD.IADD R10, R10, 0x1, -R2 ;  /* 0x000000010a0a9824 */ /* 0x000fe200078e0a02 */
[----:B------:R-:W-:Y:S01]  /*0f50*/  ISETP.GE.AND P1, PT, R18, RZ, PT ;  /* 0x000000ff1200720c */ /* 0x000fe20003f26270 */
[----:B------:R-:W-:Y:S01]  /*0f60*/  IMAD.HI.U32 R12, R5, R15, RZ ;  /* 0x0000000f050c7227 */ /* 0x000fe200078e00ff */
[C---:B------:R-:W-:Y:S02]  /*0f70*/  LOP3.LUT R50, R3.reuse, 0x1c, RZ, 0xfc, !PT ;  /* 0x0000001c03327812 */ /* 0x040fe400078efcff */
[----:B------:R-:W-:Y:S01]  /*0f80*/  LOP3.LUT R52, R3, 0x1b, RZ, 0xfc, !PT ;  /* 0x0000001b03347812 */ /* 0x000fe200078efcff */
[C---:B------:R-:W-:Y:S01]  /*0f90*/  IMAD R14, R2.reuse, R14, R17 ;  /* 0x0000000e020e7224 */ /* 0x040fe200078e0211 */
[----:B------:R-:W-:Y:S01]  /*0fa0*/  IABS R46, R50 ;  /* 0x00000032002e7213 */ /* 0x000fe20000000000 */
[----:B------:R-:W-:Y:S01]  /*0fb0*/  IMAD.MOV R12, RZ, RZ, -R12 ;  /* 0x000000ffff0c7224 */ /* 0x000fe200078e0a0c */
[----:B------:R-:W-:Y:S01]  /*0fc0*/  IABS R47, R52 ;  /* 0x00000034002f7213 */ /* 0x000fe20000000000 */
[----:B------:R-:W-:Y:S01]  /*0fd0*/  @!P6 IMAD.IADD R11, R11, 0x1, -R2 ;  /* 0x000000010b0be824 */ /* 0x000fe200078e0a02 */
[----:B------:R-:W-:Y:S01]  /*0fe0*/  ISETP.GT.U32.AND P6, PT, R2, R10, PT ;  /* 0x0000000a0200720c */ /* 0x000fe20003fc4070 */
[----:B------:R-:W-:Y:S01]  /*0ff0*/  IMAD.HI.U32 R13, R5, R16, RZ ;  /* 0x00000010050d7227 */ /* 0x000fe200078e00ff */
[----:B------:R-:W-:-:S02]  /*1000*/  LOP3.LUT R54, R3, 0x18, RZ, 0xfc, !PT ;  /* 0x0000001803367812 */ /* 0x000fc400078efcff */
[----:B------:R-:W-:Y:S01]  /*1010*/  LOP3.LUT R56, R3, 0x17, RZ, 0xfc, !PT ;  /* 0x0000001703387812 */ /* 0x000fe200078efcff */
[C---:B------:R-:W-:Y:S01]  /*1020*/  IMAD R12, R2.reuse, R12, R15 ;  /* 0x0000000c020c7224 */ /* 0x040fe200078e020f */
[----:B------:R-:W-:Y:S01]  /*1030*/  IABS R15, R22 ;  /* 0x00000016000f7213 */ /* 0x000fe20000000000 */
[----:B------:R-:W-:Y:S01]  /*1040*/  IMAD.MOV R13, RZ, RZ, -R13 ;  /* 0x000000ffff0d7224 */ /* 0x000fe200078e0a0d */
[----:B------:R-:W-:Y:S01]  /*1050*/  IABS R51, R54 ;  /* 0x0000003600337213 */ /* 0x000fe20000000000 */
[----:B------:R-:W-:Y:S01]  /*1060*/  @!P0 IMAD.MOV R9, RZ, RZ, -R9 ;  /* 0x000000ffff098224 */ /* 0x000fe200078e0a09 */
[C---:B------:R-:W-:Y:S01]  /*1070*/  ISETP.GT.U32.AND P0, PT, R2.reuse, R11, PT ;  /* 0x0000000b0200720c */ /* 0x040fe20003f04070 */
[C---:B------:R-:W-:Y:S01]  /*1080*/  IMAD R13, R2.reuse, R13, R16 ;  /* 0x0000000d020d7224 */ /* 0x040fe200078e0210 */
[----:B------:R-:W-:Y:S01]  /*1090*/  ISETP.GT.U32.AND P4, PT, R2, R12, PT ;  /* 0x0000000c0200720c */ /* 0x000fe20003f84070 */
[----:B------:R-:W-:Y:S01]  /*10a0*/  @!P6 IMAD.IADD R10, R10, 0x1, -R2 ;  /* 0x000000010a0ae824 */ /* 0x000fe200078e0a02 */
[----:B------:R-:W-:Y:S01]  /*10b0*/  ISETP.GT.U32.AND P6, PT, R2, R14, PT ;  /* 0x0000000e0200720c */ /* 0x000fe20003fc4070 */
[----:B------:R-:W-:Y:S01]  /*10c0*/  IMAD.MOV.U32 R16, RZ, RZ, R15 ;  /* 0x000000ffff107224 */ /* 0x000fe200078e000f */
[----:B------:R-:W-:Y:S01]  /*10d0*/  IABS R53, R56 ;  /* 0x0000003800357213 */ /* 0x000fe20000000000 */
[----:B------:R-:W-:Y:S01]  /*10e0*/  @!P2 IMAD.MOV R8, RZ, RZ, -R8 ;  /* 0x000000ffff08a224 */ /* 0x000fe200078e0a08 */
[----:B------:R-:W-:Y:S01]  /*10f0*/  ISETP.GE.AND P2, PT, R19, RZ, PT ;  /* 0x000000ff1300720c */ /* 0x000fe20003f46270 */
[----:B------:R-:W-:Y:S01]  /*1100*/  IMAD.HI.U32 R15, R5, R16, RZ ;  /* 0x00000010050f7227 */ /* 0x000fe200078e00ff */
[----:B------:R-:W-:-:S02]  /*1110*/  LOP3.LUT R19, R3, 0x35, RZ, 0xfc, !PT ;  /* 0x0000003503137812 */ /* 0x000fc400078efcff */
[C---:B------:R-:W-:Y:S01]  /*1120*/  LOP3.LUT R60, R3.reuse, 0xa, RZ, 0xfc, !PT ;  /* 0x0000000a033c7812 */ /* 0x040fe200078efcff */
[----:B------:R-:W-:Y:S01]  /*1130*/  @!P3 IMAD.MOV R7, RZ, RZ, -R7 ;  /* 0x000000ffff07b224 */ /* 0x000fe200078e0a07 */
[----:B------:R-:W-:Y:S01]  /*1140*/  ISETP.GT.U32.AND P3, PT, R2, R13, PT ;  /* 0x0000000d0200720c */ /* 0x000fe20003f64070 */
[----:B------:R-:W-:Y:S01]  /*1150*/  IMAD.MOV R15, RZ, RZ, -R15 ;  /* 0x000000ffff0f7224 */ /* 0x000fe200078e0a0f */
[----:B------:R-:W-:Y:S01]  /*1160*/  IABS R17, R19 ;  /* 0x0000001300117213 */ /* 0x000fe20000000000 */
[----:B------:R-:W-:Y:S01]  /*1170*/  @!P6 IMAD.IADD R14, R14, 0x1, -R2 ;  /* 0x000000010e0ee824 */ /* 0x000fe200078e0a02 */
[----:B------:R-:W-:Y:S01]  /*1180*/  IABS R79, R60 ;  /* 0x0000003c004f7213 */ /* 0x000fe20000000000 */
[C---:B------:R-:W-:Y:S01]  /*1190*/  IMAD R15, R2.reuse, R15, R16 ;  /* 0x0000000f020f7224 */ /* 0x040fe200078e0210 */
[----:B------:R-:W-:Y:S01]  /*11a0*/  LOP3.LUT R58, R3, 0xb, RZ, 0xfc, !PT ;  /* 0x0000000b033a7812 */ /* 0x000fe200078efcff */
[----:B------:R-:W-:Y:S01]  /*11b0*/  IMAD.HI.U32 R16, R5, R17, RZ ;  /* 0x0000001105107227 */ /* 0x000fe200078e00ff */
[----:B------:R-:W-:-:S02]  /*11c0*/  ISETP.GT.U32.AND P6, PT, R2, R14, PT ;  /* 0x0000000e0200720c */ /* 0x000fc40003fc4070 */
[----:B------:R-:W-:Y:S01]  /*11d0*/  IABS R77, R58 ;  /* 0x0000003a004d7213 */ /* 0x000fe20000000000 */
[--C-:B------:R-:W-:Y:S01]  /*11e0*/  @!P0 IMAD.IADD R11, R11, 0x1, -R2.reuse ;  /* 0x000000010b0b8824 */ /* 0x100fe200078e0a02 */
[----:B------:R-:W-:Y:S01]  /*11f0*/  ISETP.GE.AND P0, PT, R20, RZ, PT ;  /* 0x000000ff1400720c */ /* 0x000fe20003f06270 */
[----:B------:R-:W-:Y:S01]  /*1200*/  @!P4 IMAD.IADD R12, R12, 0x1, -R2 ;  /* 0x000000010c0cc824 */ /* 0x000fe200078e0a02 */
[----:B------:R-:W-:Y:S01]  /*1210*/  LOP3.LUT R20, R3, 0x34, RZ, 0xfc, !PT ;  /* 0x0000003403147812 */ /* 0x000fe200078efcff */
[----:B------:R-:W-:Y:S01]  /*1220*/  IMAD.MOV R16, RZ, RZ, -R16 ;  /* 0x000000ffff107224 */ /* 0x000fe200078e0a10 */
[----:B------:R-:W-:Y:S01]  /*1230*/  ISETP.GE.AND P4, PT, R21, RZ, PT ;  /* 0x000000ff1500720c */ /* 0x000fe20003f86270 */
[--C-:B------:R-:W-:Y:S01]  /*1240*/  @!P3 IMAD.IADD R13, R13, 0x1, -R2.reuse ;  /* 0x000000010d0db824 */ /* 0x100fe200078e0a02 */
[C---:B------:R-:W-:Y:S01]  /*1250*/  ISETP.GT.U32.AND P3, PT, R2.reuse, R12, PT ;  /* 0x0000000c0200720c */ /* 0x040fe20003f64070 */
[----:B------:R-:W-:Y:S01]  /*1260*/  @!P1 IMAD.MOV R11, RZ, RZ, -R11 ;  /* 0x000000ffff0b9224 */ /* 0x000fe200078e0a0b */
[----:B------:R-:W-:Y:S01]  /*1270*/  IABS R18, R20 ;  /* 0x0000001400127213 */ /* 0x000fe20000000000 */
[C---:B------:R-:W-:Y:S01]  /*1280*/  IMAD R16, R2.reuse, R16, R17 ;  /* 0x0000001002107224 */ /* 0x040fe200078e0211 */
[----:B------:R-:W-:Y:S01]  /*1290*/  ISETP.GT.U32.AND P1, PT, R2, R15, PT ;  /* 0x0000000f0200720c */ /* 0x000fe20003f24070 */
[----:B------:R-:W-:Y:S01]  /*12a0*/  @!P6 IMAD.IADD R14, R14, 0x1, -R2 ;  /* 0x000000010e0ee824 */ /* 0x000fe200078e0a02 */
[----:B------:R-:W-:Y:S01]  /*12b0*/  IABS R21, R24 ;  /* 0x0000001800157213 */ /* 0x000fe20000000000 */
[----:B------:R-:W-:Y:S01]  /*12c0*/  IMAD.HI.U32 R17, R5, R18, RZ ;  /* 0x0000001205117227 */ /* 0x000fe200078e00ff */
[----:B------:R-:W-:-:S02]  /*12d0*/  ISETP.GT.U32.AND P6, PT, R2, R16, PT ;  /* 0x000000100200720c */ /* 0x000fc40003fc4070 */
[----:B------:R-:W-:Y:S01]  /*12e0*/  LOP3.LUT R64, R3, 0x8, RZ, 0xfc, !PT ;  /* 0x0000000803407812 */ /* 0x000fe200078efcff */
[----:B------:R-:W-:Y:S01]  /*12f0*/  @!P5 IMAD.MOV R10, RZ, RZ, -R10 ;  /* 0x000000ffff0ad224 */ /* 0x000fe200078e0a0a */
[----:B------:R-:W-:Y:S01]  /*1300*/  ISETP.GT.U32.AND P5, PT, R2, R13, PT ;  /* 0x0000000d0200720c */ /* 0x000fe20003fa4070 */
[----:B------:R-:W-:Y:S01]  /*1310*/  IMAD.MOV R17, RZ, RZ, -R17 ;  /* 0x000000ffff117224 */ /* 0x000fe200078e0a11 */
[----:B------:R-:W-:Y:S01]  /*1320*/  IABS R83, R64 ;  /* 0x0000004000537213 */ /* 0x000fe20000000000 */
[--C-:B------:R-:W-:Y:S01]  /*1330*/  @!P3 IMAD.IADD R12, R12, 0x1, -R2.reuse ;  /* 0x000000010c0cb824 */ /* 0x100fe200078e0a02 */
[----:B------:R-:W-:Y:S01]  /*1340*/  ISETP.GE.AND P3, PT, R22, RZ, PT ;  /* 0x000000ff1600720c */ /* 0x000fe20003f66270 */
[----:B------:R-:W-:Y:S01]  /*1350*/  @!P1 IMAD.IADD R15, R15, 0x1, -R2 ;  /* 0x000000010f0f9824 */ /* 0x000fe200078e0a02 */
[----:B------:R-:W-:Y:S01]  /*1360*/  IABS R22, R25 ;  /* 0x0000001900167213 */ /* 0x000fe20000000000 */
[----:B------:R-:W-:Y:S01]  /*1370*/  IMAD R17, R2, R17, R18 ;  /* 0x0000001102117224 */ /* 0x000fe200078e0212 */
[----:B------:R-:W-:Y:S01]  /*1380*/  ISETP.GE.AND P1, PT, R20, RZ, PT ;  /* 0x000000ff1400720c */ /* 0x000fe20003f26270 */
[----:B------:R-:W-:Y:S01]  /*1390*/  @!P6 IMAD.IADD R16, R16, 0x1, -R2 ;  /* 0x000000011010e824 */ /* 0x000fe200078e0a02 */
[C---:B------:R-:W-:Y:S01]  /*13a0*/  ISETP.GT.U32.AND P6, PT, R2.reuse, R15, PT ;  /* 0x0000000f0200720c */ /* 0x040fe20003fc4070 */
[----:B------:R-:W-:Y:S01]  /*13b0*/  @!P2 IMAD.MOV R12, RZ, RZ, -R12 ;  /* 0x000000ffff0ca224 */ /* 0x000fe200078e0a0c */
[----:B------:R-:W-:Y:S01]  /*13c0*/  ISETP.GT.U32.AND P2, PT, R2, R17, PT ;  /* 0x000000110200720c */ /* 0x000fe20003f44070 */
[----:B------:R-:W-:Y:S01]  /*13d0*/  @!P5 IMAD.IADD R13, R13, 0x1, -R2 ;  /* 0x000000010d0dd824 */ /* 0x000fe200078e0a02 */
[----:B------:R-:W-:Y:S01]  /*13e0*/  ISETP.GE.AND P5, PT, R19, RZ, PT ;  /* 0x000000ff1300720c */ /* 0x000fe20003fa6270 */
[----:B------:R-:W-:Y:S01]  /*13f0*/  IMAD.HI.U32 R20, R5, R22, RZ ;  /* 0x0000001605147227 */ /* 0x000fe200078e00ff */
[----:B------:R-:W-:-:S02]  /*1400*/  IABS R19, R23 ;  /* 0x0000001700137213 */ /* 0x000fc40000000000 */
[----:B------:R-:W-:Y:S01]  /*1410*/  LOP3.LUT R66, R3, 0x7, RZ, 0xfc, !PT ;  /* 0x0000000703427812 */ /* 0x000fe200078efcff */
[----:B------:R-:W-:Y:S01]  /*1420*/  @!P0 IMAD.MOV R13, RZ, RZ, -R13 ;  /* 0x000000ffff0d8224 */ /* 0x000fe200078e0a0d */
[C---:B------:R-:W-:Y:S01]  /*1430*/  ISETP.GT.U32.AND P0, PT, R2.reuse, R16, PT ;  /* 0x000000100200720c */ /* 0x040fe20003f04070 */
[----:B------:R-:W-:Y:S01]  /*1440*/  IMAD.HI.U32 R18, R5, R19, RZ ;  /* 0x0000001305127227 */ /* 0x000fe200078e00ff */
[----:B------:R-:W-:Y:S02]  /*1450*/  LOP3.LUT R62, R3, 0x9, RZ, 0xfc, !PT ;  /* 0x00000009033e7812 */ /* 0x000fe400078efcff */
[----:B------:R-:W-:Y:S01]  /*1460*/  IABS R85, R66 ;  /* 0x0000004200557213 */ /* 0x000fe20000000000 */
[----:B------:R-:W-:Y:S01]  /*1470*/  IMAD.MOV R18, RZ, RZ, -R18 ;  /* 0x000000ffff127224 */ /* 0x000fe200078e0a12 */
[----:B------:R-:W-:Y:S01]  /*1480*/  IABS R81, R62 ;  /* 0x0000003e00517213 */ /* 0x000fe20000000000 */
[--C-:B------:R-:W-:Y:S01]  /*1490*/  @!P6 IMAD.IADD R15, R15, 0x1, -R2.reuse ;  /* 0x000000010f0fe824 */ /* 0x100fe200078e0a02 */
[----:B------:R-:W-:Y:S01]  /*14a0*/  LOP3.LUT R68, R3, 0x6, RZ, 0xfc, !PT ;  /* 0x0000000603447812 */ /* 0x000fe200078efcff */
[----:B------:R-:W-:Y:S01]  /*14b0*/  @!P2 IMAD.IADD R17, R17, 0x1, -R2 ;  /* 0x000000011111a824 */ /* 0x000fe200078e0a02 */
[----:B------:R-:W-:Y:S01]  /*14c0*/  ISETP.GE.AND P2, PT, R25, RZ, PT ;  /* 0x000000ff1900720c */ /* 0x000fe20003f46270 */
[C---:B------:R-:W-:Y:S01]  /*14d0*/  IMAD R18, R2.reuse, R18, R19 ;  /* 0x0000001202127224 */ /* 0x040fe200078e0213 */
[----:B------:R-:W-:Y:S01]  /*14e0*/  IABS R25, R28 ;  /* 0x0000001c00197213 */ /* 0x000fe20000000000 */
[----:B------:R-:W-:Y:S01]  /*14f0*/  @!P3 IMAD.MOV R15, RZ, RZ, -R15 ;  /* 0x000000ffff0fb224 */ /* 0x000fe200078e0a0f */
[C---:B------:R-:W-:Y:S01]  /*1500*/  ISETP.GT.U32.AND P3, PT, R2.reuse, R17, PT ;  /* 0x000000110200720c */ /* 0x040fe20003f64070 */
[----:B------:R-:W-:Y:S01]  /*1510*/  @!P4 IMAD.MOV R14, RZ, RZ, -R14 ;  /* 0x000000ffff0ec224 */ /* 0x000fe200078e0a0e */
[----:B------:R-:W-:Y:S01]  /*1520*/  ISETP.GE.AND P4, PT, R23, RZ, PT ;  /* 0x000000ff1700720c */ /* 0x000fe20003f86270 */
[----:B------:R-:W-:Y:S01]  /*1530*/  IMAD.MOV R23, RZ, RZ, -R20 ;  /* 0x000000ffff177224 */ /* 0x000fe200078e0a14 */
[----:B------:R-:W-:Y:S01]  /*1540*/  ISETP.GT.U32.AND P6, PT, R2, R18, PT ;  /* 0x000000120200720c */ /* 0x000fe20003fc4070 */
[----:B------:R-:W-:Y:S01]  /*1550*/  IMAD.HI.U32 R19, R5, R21, RZ ;  /* 0x0000001505137227 */ /* 0x000fe200078e00ff */
[----:B------:R-:W-:-:S02]  /*1560*/  IABS R87, R68 ;  /* 0x0000004400577213 */ /* 0x000fc40000000000 */
[C---:B------:R-:W-:Y:S01]  /*1570*/  LOP3.LUT R70, R3.reuse, 0x5, RZ, 0xfc, !PT ;  /* 0x0000000503467812 */ /* 0x040fe200078efcff */
[----:B------:R-:W-:Y:S01]  /*1580*/  IMAD R20, R2, R23, R22 ;  /* 0x0000001702147224 */ /* 0x000fe200078e0216 */
[----:B------:R-:W-:Y:S01]  /*1590*/  LOP3.LUT R72, R3, 0x4, RZ, 0xfc, !PT ;  /* 0x0000000403487812 */ /* 0x000fe200078efcff */
[--C-:B------:R-:W-:Y:S01]  /*15a0*/  @!P0 IMAD.IADD R16, R16, 0x1, -R2.reuse ;  /* 0x0000000110108824 */ /* 0x100fe200078e0a02 */
[----:B------:R-:W-:Y:S01]  /*15b0*/  ISETP.GE.AND P0, PT, R24, RZ, PT ;  /* 0x000000ff1800720c */ /* 0x000fe20003f06270 */
[--C-:B------:R-:W-:Y:S01]  /*15c0*/  @!P3 IMAD.IADD R17, R17, 0x1, -R2.reuse ;  /* 0x000000011111b824 */ /* 0x100fe200078e0a02 */
[----:B------:R-:W-:Y:S01]  /*15d0*/  ISETP.GT.U32.AND P3, PT, R2, R20, PT ;  /* 0x000000140200720c */ /* 0x000fe20003f64070 */
[----:B------:R-:W-:Y:S01]  /*15e0*/  IMAD.MOV R19, RZ, RZ, -R19 ;  /* 0x000000ffff137224 */ /* 0x000fe200078e0a13 */
[----:B------:R-:W-:Y:S01]  /*15f0*/  LOP3.LUT R24, R3, 0x30, RZ, 0xfc, !PT ;  /* 0x0000003003187812 */ /* 0x000fe200078efcff */
[----:B------:R-:W-:Y:S01]  /*1600*/  @!P6 IMAD.IADD R18, R18, 0x1, -R2 ;  /* 0x000000011212e824 */ /* 0x000fe200078e0a02 */
[----:B------:R-:W-:Y:S01]  /*1610*/  IABS R89, R70 ;  /* 0x0000004600597213 */ /* 0x000fe20000000000 */
[C---:B------:R-:W-:Y:S01]  /*1620*/  IMAD R19, R2.reuse, R19, R21 ;  /* 0x0000001302137224 */ /* 0x040fe200078e0215 */
[----:B------:R-:W-:Y:S01]  /*1630*/  IABS R22, R24 ;  /* 0x0000001800167213 */ /* 0x000fe20000000000 */
[----:B------:R-:W-:Y:S01]  /*1640*/  @!P5 IMAD.MOV R16, RZ, RZ, -R16 ;  /* 0x000000ffff10d224 */ /* 0x000fe200078e0a10 */
[C---:B------:R-:W-:Y:S01]  /*1650*/  ISETP.GT.U32.AND P6, PT, R2.reuse, R18, PT ;  /* 0x000000120200720c */ /* 0x040fe20003fc4070 */
[----:B------:R-:W-:Y:S01]  /*1660*/  @!P1 IMAD.MOV R17, RZ, RZ, -R17 ;  /* 0x000000ffff119224 */ /* 0x000fe200078e0a11 */
[----:B------:R-:W-:Y:S01]  /*1670*/  ISETP.GT.U32.AND P5, PT, R2, R19, PT ;  /* 0x000000130200720c */ /* 0x000fe20003fa4070 */
[----:B------:R-:W-:Y:S01]  /*1680*/  IMAD.HI.U32 R21, R5, R22, RZ ;  /* 0x0000001605157227 */ /* 0x000fe200078e00ff */
[----:B------:R-:W-:-:S02]  /*1690*/  LOP3.LUT R74, R3, 0x3, RZ, 0xfc, !PT ;  /* 0x00000003034a7812 */ /* 0x000fc400078efcff */
[----:B------:R-:W-:Y:S01]  /*16a0*/  IABS R91, R72 ;  /* 0x00000048005b7213 */ /* 0x000fe20000000000 */
[----:B------:R-:W-:Y:S01]  /*16b0*/  @!P3 IMAD.IADD R20, R20, 0x1, -R2 ;  /* 0x000000011414b824 */ /* 0x000fe200078e0a02 */
[C---:B------:R-:W-:Y:S01]  /*16c0*/  LOP3.LUT R76, R3.reuse, 0x2, RZ, 0xfc, !PT ;  /* 0x00000002034c7812 */ /* 0x040fe200078efcff */
[----:B------:R-:W-:Y:S01]  /*16d0*/  IMAD.MOV R21, RZ, RZ, -R21 ;  /* 0x000000ffff157224 */ /* 0x000fe200078e0a15 */
[----:B------:R-:W-:Y:S01]  /*16e0*/  LOP3.LUT R78, R3, 0x1, RZ, 0xfc, !PT ;  /* 0x00000001034e7812 */ /* 0x000fe200078efcff */
[----:B------:R-:W-:Y:S01]  /*16f0*/  IMAD.HI.U32 R23, R5, R26, RZ ;  /* 0x0000001a05177227 */ /* 0x000fe200078e00ff */
[----:B------:R-:W-:Y:S02]  /*1700*/  ISETP.GT.U32.AND P3, PT, R2, R20, PT ;  /* 0x000000140200720c */ /* 0x000fe40003f64070 */
[----:B------:R-:W-:Y:S01]  /*1710*/  LOP3.LUT R113, R0, 0x36, RZ, 0xfc, !PT ;  /* 0x0000003600717812 */ /* 0x000fe200078efcff */
[----:B------:R-:W-:Y:S01]  /*1720*/  IMAD R21, R2, R21, R22 ;  /* 0x0000001502157224 */ /* 0x000fe200078e0216 */
[----:B------:R-:W-:Y:S01]  /*1730*/  LOP3.LUT R116, R0, 0x3c, RZ, 0xfc, !PT ;  /* 0x0000003c00747812 */ /* 0x000fe200078efcff */
[--C-:B------:R-:W-:Y:S01]  /*1740*/  @!P6 IMAD.IADD R18, R18, 0x1, -R2.reuse ;  /* 0x000000011212e824 */ /* 0x100fe200078e0a02 */
[----:B------:R-:W-:Y:S01]  /*1750*/  ISETP.GE.AND P6, PT, R24, RZ, PT ;  /* 0x000000ff1800720c */ /* 0x000fe20003fc6270 */
[----:B------:R-:W-:Y:S01]  /*1760*/  @!P5 IMAD.IADD R19, R19, 0x1, -R2 ;  /* 0x000000011313d824 */ /* 0x000fe200078e0a02 */
[----:B------:R-:W-:Y:S01]  /*1770*/  ISETP.GT.U32.AND P5, PT, R2, R21, PT ;  /* 0x000000150200720c */ /* 0x000fe20003fa4070 */
[----:B------:R-:W-:Y:S01]  /*1780*/  IMAD.HI.U32 R24, R5, R27, RZ ;  /* 0x0000001b05187227 */ /* 0x000fe200078e00ff */
[----:B------:R-:W-:-:S02]  /*1790*/  LOP3.LUT R125, R0, 0x52, RZ, 0xfc, !PT ;  /* 0x00000052007d7812 */ /* 0x000fc400078efcff */
[----:B------:R-:W-:Y:S01]  /*17a0*/  ISETP.GT.U32.AND P1, PT, R2, R19, PT ;  /* 0x000000130200720c */ /* 0x000fe20003f24070 */
[----:B------:R-:W-:Y:S01]  /*17b0*/  IMAD.MOV R24, RZ, RZ, -R24 ;  /* 0x000000ffff187224 */ /* 0x000fe200078e0a18 */
[C---:B------:R-:W-:Y:S01]  /*17c0*/  LOP3.LUT R111, R0.reuse, 0x32, RZ, 0xfc, !PT ;  /* 0x00000032006f7812 */ /* 0x040fe200078efcff */
[----:B------:R-:W-:Y:S01]  /*17d0*/  IMAD.HI.U32 R22, R5, R25, RZ ;  /* 0x0000001905167227 */ /* 0x000fe200078e00ff */
[C---:B------:R-:W-:Y:S02]  /*17e0*/  LOP3.LUT R114, R0.reuse, 0x38, RZ, 0xfc, !PT ;  /* 0x0000003800727812 */ /* 0x040fe400078efcff */
[----:B------:R-:W-:Y:S01]  /*17f0*/  LOP3.LUT R119, R0, 0x44, RZ, 0xfc, !PT ;  /* 0x0000004400777812 */ /* 0x000fe200078efcff */
[----:B------:R-:W-:Y:S01]  /*1800*/  IMAD R24, R2, R24, R27 ;  /* 0x0000001802187224 */ /* 0x000fe200078e021b */
[----:B------:R-:W-:Y:S01]  /*1810*/  LOP3.LUT R108, R0, 0x2a, RZ, 0xfc, !PT ;  /* 0x0000002a006c7812 */ /* 0x000fe200078efcff */
[----:B------:R-:W-:Y:S01]  /*1820*/  @!P3 IMAD.IADD R20, R20, 0x1, -R2 ;  /* 0x000000011414b824 */ /* 0x000fe200078e0a02 */
[C---:B------:R-:W-:Y:S01]  /*1830*/  LOP3.LUT R109, R0.reuse, 0x2c, RZ, 0xfc, !PT ;  /* 0x0000002c006d7812 */ /* 0x040fe200078efcff */
[----:B------:R-:W-:Y:S01]  /*1840*/  IMAD.MOV R22, RZ, RZ, -R22 ;  /* 0x000000ffff167224 */ /* 0x000fe200078e0a16 */
[----:B------:R-:W-:Y:S01]  /*1850*/  LOP3.LUT R110, R0, 0x30, RZ, 0xfc, !PT ;  /* 0x00000030006e7812 */ /* 0x000fe200078efcff */
[----:B------:R-:W-:Y:S01]  /*1860*/  @!P2 IMAD.MOV R20, RZ, RZ, -R20 ;  /* 0x000000ffff14a224 */ /* 0x000fe200078e0a14 */
[----:B------:R-:W-:Y:S01]  /*1870*/  ISETP.GT.U32.AND P2, PT, R2, R24, PT ;  /* 0x000000180200720c */ /* 0x000fe20003f44070 */
[----:B------:R-:W-:Y:S01]  /*1880*/  IMAD.MOV R23, RZ, RZ, -R23 ;  /* 0x000000ffff177224 */ /* 0x000fe200078e0a17 */
[----:B------:R-:W-:Y:S01]  /*1890*/  LOP3.LUT R112, R0, 0x34, RZ, 0xfc, !PT ;  /* 0x0000003400707812 */ /* 0x000fe200078efcff */
[----:B------:R-:W-:Y:S01]  /*18a0*/  IMAD R22, R2, R22, R25 ;  /* 0x0000001602167224 */ /* 0x000fe200078e0219 */
[C---:B------:R-:W-:Y:S01]  /*18b0*/  LOP3.LUT R105, R0.reuse, 0x24, RZ, 0xfc, !PT ;  /* 0x0000002400697812 */ /* 0x040fe200078efcff */
[----:B------:R-:W-:Y:S01]  /*18c0*/  @!P5 IMAD.IADD R21, R21, 0x1, -R2 ;  /* 0x000000011515d824 */ /* 0x000fe200078e0a02 */
[----:B------:R-:W-:Y:S01]  /*18d0*/  LOP3.LUT R106, R0, 0x26, RZ, 0xfc, !PT ;  /* 0x00000026006a7812 */ /* 0x000fe200078efcff */
[C---:B------:R-:W-:Y:S01]  /*18e0*/  IMAD R23, R2.reuse, R23, R26 ;  /* 0x0000001702177224 */ /* 0x040fe200078e021a */
[----:B------:R-:W-:Y:S01]  /*18f0*/  IABS R26, R31 ;  /* 0x0000001f001a7213 */ /* 0x000fe20000000000 */
[----:B------:R-:W-:Y:S01]  /*1900*/  @!P1 IMAD.IADD R19, R19, 0x1, -R2 ;  /* 0x0000000113139824 */ /* 0x000fe200078e0a02 */
[C---:B------:R-:W-:Y:S01]  /*1910*/  ISETP.GT.U32.AND P5, PT, R2.reuse, R21, PT ;  /* 0x000000150200720c */ /* 0x040fe20003fa4070 */
[----:B------:R-:W-:Y:S01]  /*1920*/  @!P4 IMAD.MOV R18, RZ, RZ, -R18 ;  /* 0x000000ffff12c224 */ /* 0x000fe200078e0a12 */
[----:B------:R-:W-:Y:S01]  /*1930*/  ISETP.GT.U32.AND P1, PT, R2, R22, PT ;  /* 0x000000160200720c */ /* 0x000fe20003f24070 */
[----:B------:R-:W-:Y:S01]  /*1940*/  IMAD.HI.U32 R25, R5, R26, RZ ;  /* 0x0000001a05197227 */ /* 0x000fe200078e00ff */
[----:B------:R-:W-:-:S02]  /*1950*/  ISETP.GE.AND P4, PT, R28, RZ, PT ;  /* 0x000000ff1c00720c */ /* 0x000fc40003f86270 */
[----:B------:R-:W-:Y:S01]  /*1960*/  IABS R28, R32 ;  /* 0x00000020001c7213 */ /* 0x000fe20000000000 */
[----:B------:R-:W-:Y:S01]  /*1970*/  @!P2 IMAD.IADD R24, R24, 0x1, -R2 ;  /* 0x000000011818a824 */ /* 0x000fe200078e0a02 */
[----:B------:R-:W-:Y:S01]  /*1980*/  ISETP.GT.U32.AND P3, PT, R2, R23, PT ;  /* 0x000000170200720c */ /* 0x000fe20003f64070 */
[----:B------:R-:W-:Y:S01]  /*1990*/  IMAD.MOV R25, RZ, RZ, -R25 ;  /* 0x000000ffff197224 */ /* 0x000fe200078e0a19 */
[----:B------:R-:W-:Y:S01]  /*19a0*/  LOP3.LUT R107, R0, 0x28, RZ, 0xfc, !PT ;  /* 0x00000028006b7812 */ /* 0x000fe200078efcff */
[----:B------:R-:W-:Y:S01]  /*19b0*/  @!P0 IMAD.MOV R19, RZ, RZ, -R19 ;  /* 0x000000ffff138224 */ /* 0x000fe200078e0a13 */
[C---:B------:R-:W-:Y:S01]  /*19c0*/  ISETP.GT.U32.AND P2, PT, R2.reuse, R24, PT ;  /* 0x000000180200720c */ /* 0x040fe20003f44070 */
[----:B------:R-:W-:Y:S01]  /*19d0*/  IMAD R25, R2, R25, R26 ;  /* 0x0000001902197224 */ /* 0x000fe200078e021a */
[----:B------:R-:W-:Y:S01]  /*19e0*/  ISETP.GE.AND P0, PT, R29, RZ, PT ;  /* 0x000000ff1d00720c */ /* 0x000fe20003f06270 */
[--C-:B------:R-:W-:Y:S01]  /*19f0*/  @!P5 IMAD.IADD R21, R21, 0x1, -R2.reuse ;  /* 0x000000011515d824 */ /* 0x100fe200078e0a02 */
[----:B------:R-:W-:Y:S01]  /*1a00*/  ISETP.GE.AND P5, PT, R30, RZ, PT ;  /* 0x000000ff1e00720c */ /* 0x000fe20003fa6270 */
[----:B------:R-:W-:Y:S01]  /*1a10*/  @!P1 IMAD.IADD R22, R22, 0x1, -R2 ;  /* 0x0000000116169824 */ /* 0x000fe200078e0a02 */
[----:B------:R-:W-:Y:S01]  /*1a20*/  IABS R30, R33 ;  /* 0x00000021001e7213 */ /* 0x000fe20000000000 */
[----:B------:R-:W-:Y:S01]  /*1a30*/  IMAD.HI.U32 R26, R5, R28, RZ ;  /* 0x0000001c051a7227 */ /* 0x000fe200078e00ff */
[----:B------:R-:W-:-:S02]  /*1a40*/  LOP3.LUT R102, R0, 0x1c, RZ, 0xfc, !PT ;  /* 0x0000001c00667812 */ /* 0x000fc400078efcff */
[C---:B------:R-:W-:Y:S01]  /*1a50*/  ISETP.GT.U32.AND P1, PT, R2.reuse, R22, PT ;  /* 0x000000160200720c */ /* 0x040fe20003f24070 */
[----:B------:R-:W-:Y:S01]  /*1a60*/  @!P6 IMAD.MOV R21, RZ, RZ, -R21 ;  /* 0x000000ffff15e224 */ /* 0x000fe200078e0a15 */
        /* <DEDUP_REMOVED lines=8> */
[--C-:B------:R-:W-:Y:S01]  /*1af0*/  @!P2 IMAD.IADD R24, R24, 0x1, -R2.reuse ;  /* 0x000000011818a824 */ /* 0x100fe200078e0a02 */
[----:B------:R-:W-:Y:S01]  /*1b00*/  LOP3.LUT R100, R0, 0x18, RZ, 0xfc, !PT ;  /* 0x0000001800647812 */ /* 0x000fe200078efcff */
[----:B------:R-:W-:Y:S01]  /*1b10*/  IMAD.MOV R27, RZ, RZ, -R27 ;  /* 0x000000ffff1b7224 */ /* 0x000fe200078e0a1b */
[----:B------:R-:W-:Y:S01]  /*1b20*/  ISETP.GT.U32.AND P2, PT, R2, R26, PT ;  /* 0x0000001a0200720c */ /* 0x000fe20003f44070 */
[--C-:B------:R-:W-:Y:S01]  /*1b30*/  @!P3 IMAD.IADD R23, R23, 0x1, -R2.reuse ;  /* 0x000000011717b824 */ /* 0x100fe200078e0a02 */
[----:B------:R-:W-:Y:S01]  /*1b40*/  LOP3.LUT R101, R0, 0x1a, RZ, 0xfc, !PT ;  /* 0x0000001a00657812 */ /* 0x000fe200078efcff */
[--C-:B------:R-:W-:Y:S01]  /*1b50*/  @!P1 IMAD.IADD R22, R22, 0x1, -R2.reuse ;  /* 0x0000000116169824 */ /* 0x100fe200078e0a02 */
[----:B------:R-:W-:Y:S01]  /*1b60*/  ISETP.GE.AND P1, PT, R31, RZ, PT ;  /* 0x000000ff1f00720c */ /* 0x000fe20003f26270 */
[----:B------:R-:W-:Y:S01]  /*1b70*/  @!P6 IMAD.IADD R25, R25, 0x1, -R2 ;  /* 0x000000011919e824 */ /* 0x000fe200078e0a02 */
[C---:B------:R-:W-:Y:S01]  /*1b80*/  ISETP.GT.U32.AND P3, PT, R2.reuse, R23, PT ;  /* 0x000000170200720c */ /* 0x040fe20003f64070 */
[C---:B------:R-:W-:Y:S01]  /*1b90*/  IMAD R27, R2.reuse, R27, R30 ;  /* 0x0000001b021b7224 */ /* 0x040fe200078e021e */
[----:B------:R-:W-:Y:S01]  /*1ba0*/  IABS R31, R34 ;  /* 0x00000022001f7213 */ /* 0x000fe20000000000 */
[----:B------:R-:W-:Y:S01]  /*1bb0*/  @!P4 IMAD.MOV R22, RZ, RZ, -R22 ;  /* 0x000000ffff16c224 */ /* 0x000fe200078e0a16 */
[C---:B------:R-:W-:Y:S01]  /*1bc0*/  ISETP.GT.U32.AND P4, PT, R2.reuse, R25, PT ;  /* 0x000000190200720c */ /* 0x040fe20003f84070 */
[----:B------:R-:W-:Y:S01]  /*1bd0*/  @!P5 IMAD.MOV R24, RZ, RZ, -R24 ;  /* 0x000000ffff18d224 */ /* 0x000fe200078e0a18 */
[----:B------:R-:W-:Y:S01]  /*1be0*/  ISETP.GT.U32.AND P5, PT, R2, R27, PT ;  /* 0x0000001b0200720c */ /* 0x000fe20003fa4070 */
[----:B------:R-:W-:Y:S01]  /*1bf0*/  @!P2 IMAD.IADD R26, R26, 0x1, -R2 ;  /* 0x000000011a1aa824 */ /* 0x000fe200078e0a02 */
[----:B------:R-:W-:Y:S01]  /*1c00*/  LOP3.LUT R30, R3, 0x27, RZ, 0xfc, !PT ;  /* 0x00000027031e7812 */ /* 0x000fe200078efcff */
[----:B------:R-:W-:Y:S01]  /*1c10*/  IMAD.HI.U32 R28, R5, R31, RZ ;  /* 0x0000001f051c7227 */ /* 0x000fe200078e00ff */
[----:B------:R-:W-:-:S02]  /*1c20*/  ISETP.GE.AND P6, PT, R33, RZ, PT ;  /* 0x000000ff2100720c */ /* 0x000fc40003fc6270 */
[----:B------:R-:W-:Y:S01]  /*1c30*/  ISETP.GT.U32.AND P2, PT, R2, R26, PT ;  /* 0x0000001a0200720c */ /* 0x000fe20003f44070 */
[----:B------:R-:W-:Y:S01]  /*1c40*/  IMAD.MOV R28, RZ, RZ, -R28 ;  /* 0x000000ffff1c7224 */ /* 0x000fe200078e0a1c */
[----:B------:R-:W-:Y:S01]  /*1c50*/  LOP3.LUT R33, R3, 0x26, RZ, 0xfc, !PT ;  /* 0x0000002603217812 */ /* 0x000fe200078efcff */
[--C-:B------:R-:W-:Y:S01]  /*1c60*/  @!P3 IMAD.IADD R23, R23, 0x1, -R2.reuse ;  /* 0x000000011717b824 */ /* 0x100fe200078e0a02 */
[----:B------:R-:W-:Y:S01]  /*1c70*/  ISETP.GE.AND P3, PT, R32, RZ, PT ;  /* 0x000000ff2000720c */ /* 0x000fe20003f66270 */
[--C-:B------:R-:W-:Y:S01]  /*1c80*/  @!P4 IMAD.IADD R25, R25, 0x1, -R2.reuse ;  /* 0x000000011919c824 */ /* 0x100fe200078e0a02 */
[----:B------:R-:W-:Y:S01]  /*1c90*/  ISETP.GE.AND P4, PT, R29, RZ, PT ;  /* 0x000000ff1d00720c */ /* 0x000fe20003f86270 */
[C---:B------:R-:W-:Y:S01]  /*1ca0*/  IMAD R28, R2.reuse, R28, R31 ;  /* 0x0000001c021c7224 */ /* 0x040fe200078e021f */
[----:B------:R-:W-:Y:S01]  /*1cb0*/  IABS R32, R30 ;  /* 0x0000001e00207213 */ /* 0x000fe20000000000 */
[--C-:B------:R-:W-:Y:S01]  /*1cc0*/  @!P5 IMAD.IADD R27, R27, 0x1, -R2.reuse ;  /* 0x000000011b1bd824 */ /* 0x100fe200078e0a02 */
[----:B------:R-:W-:Y:S01]  /*1cd0*/  IABS R29, R29 ;  /* 0x0000001d001d7213 */ /* 0x000fe20000000000 */
[----:B------:R-:W-:Y:S01]  /*1ce0*/  @!P1 IMAD.MOV R25, RZ, RZ, -R25 ;  /* 0x000000ffff199224 */ /* 0x000fe200078e0a19 */
[----:B------:R-:W-:Y:S01]  /*1cf0*/  ISETP.GT.U32.AND P1, PT, R2, R28, PT ;  /* 0x0000001c0200720c */ /* 0x000fe20003f24070 */
[----:B------:R-:W-:Y:S01]  /*1d00*/  @!P2 IMAD.IADD R26, R26, 0x1, -R2 ;  /* 0x000000011a1aa824 */ /* 0x000fe200078e0a02 */
[----:B------:R-:W-:Y:S01]  /*1d10*/  ISETP.GT.U32.AND P5, PT, R2, R27, PT ;  /* 0x0000001b0200720c */ /* 0x000fe20003fa4070 */
[----:B------:R-:W-:Y:S01]  /*1d20*/  @!P0 IMAD.MOV R23, RZ, RZ, -R23 ;  /* 0x000000ffff178224 */ /* 0x000fe200078e0a17 */
[----:B------:R-:W-:Y:S01]  /*1d30*/  ISETP.GE.AND P2, PT, R30, RZ, PT ;  /* 0x000000ff1e00720c */ /* 0x000fe20003f46270 */
[----:B------:R-:W-:Y:S01]  /*1d40*/  IMAD.HI.U32 R30, R5, R32, RZ ;  /* 0x00000020051e7227 */ /* 0x000fe200078e00ff */
[----:B------:R-:W-:-:S02]  /*1d50*/  ISETP.GE.AND P0, PT, R34, RZ, PT ;  /* 0x000000ff2200720c */ /* 0x000fc40003f06270 */
[----:B------:R-:W-:Y:S01]  /*1d60*/  IABS R34, R33 ;  /* 0x0000002100227213 */ /* 0x000fe20000000000 */
[----:B------:R-:W-:Y:S01]  /*1d70*/  IMAD.MOV.U32 R31, RZ, RZ, R29 ;  /* 0x000000ffff1f7224 */ /* 0x000fe200078e001d */
[C---:B------:R-:W-:Y:S01]  /*1d80*/  LOP3.LUT R96, R0.reuse, 0x10, RZ, 0xfc, !PT ;  /* 0x0000001000607812 */ /* 0x040fe200078efcff */
[----:B------:R-:W-:Y:S01]  /*1d90*/  @!P3 IMAD.MOV R26, RZ, RZ, -R26 ;  /* 0x000000ffff1ab224 */ /* 0x000fe200078e0a1a */
[----:B------:R-:W-:Y:S01]  /*1da0*/  ISETP.GE.AND P3, PT, R33, RZ, PT ;  /* 0x000000ff2100720c */ /* 0x000fe20003f66270 */
[----:B------:R-:W-:Y:S01]  /*1db0*/  IMAD.MOV R33, RZ, RZ, -R30 ;  /* 0x000000ffff217224 */ /* 0x000fe200078e0a1e */
[C---:B------:R-:W-:Y:S01]  /*1dc0*/  LOP3.LUT R98, R0.reuse, 0x14, RZ, 0xfc, !PT ;  /* 0x0000001400627812 */ /* 0x040fe200078efcff */
[----:B------:R-:W-:Y:S01]  /*1dd0*/  IMAD.HI.U32 R29, R5, R31, RZ ;  /* 0x0000001f051d7227 */ /* 0x000fe200078e00ff */
[C---:B------:R-:W-:Y:S02]  /*1de0*/  LOP3.LUT R94, R0.reuse, 0xa, RZ, 0xfc, !PT ;  /* 0x0000000a005e7812 */ /* 0x040fe400078efcff */
[C---:B------:R-:W-:Y:S01]  /*1df0*/  LOP3.LUT R252, R0.reuse, 0x76, RZ, 0xfc, !PT ;  /* 0x0000007600fc7812 */ /* 0x040fe200078efcff */
[--C-:B------:R-:W-:Y:S01]  /*1e00*/  @!P5 IMAD.IADD R27, R27, 0x1, -R2.reuse ;  /* 0x000000011b1bd824 */ /* 0x100fe200078e0a02 */
[----:B------:R-:W-:Y:S01]  /*1e10*/  LOP3.LUT R251, R0, 0x74, RZ, 0xfc, !PT ;  /* 0x0000007400fb7812 */ /* 0x000fe200078efcff */
[----:B------:R-:W-:Y:S01]  /*1e20*/  @!P1 IMAD.IADD R28, R28, 0x1, -R2 ;  /* 0x000000011c1c9824 */ /* 0x000fe200078e0a02 */
[----:B------:R-:W-:Y:S01]  /*1e30*/  LOP3.LUT R250, R0, 0x72, RZ, 0xfc, !PT ;  /* 0x0000007200fa7812 */ /* 0x000fe200078efcff */
[----:B------:R-:W-:Y:S01]  /*1e40*/  IMAD R30, R2, R33, R32 ;  /* 0x00000021021e7224 */ /* 0x000fe200078e0220 */
[----:B------:R-:W-:Y:S01]  /*1e50*/  LOP3.LUT R249, R0, 0x70, RZ, 0xfc, !PT ;  /* 0x0000007000f97812 */ /* 0x000fe200078efcff */
[----:B------:R-:W-:Y:S01]  /*1e60*/  IMAD.MOV R29, RZ, RZ, -R29 ;  /* 0x000000ffff1d7224 */ /* 0x000fe200078e0a1d */
[C---:B------:R-:W-:Y:S01]  /*1e70*/  ISETP.GT.U32.AND P1, PT, R2.reuse, R28, PT ;  /* 0x0000001c0200720c */ /* 0x040fe20003f24070 */
[----:B------:R-:W-:Y:S01]  /*1e80*/  @!P6 IMAD.MOV R27, RZ, RZ, -R27 ;  /* 0x000000ffff1be224 */ /* 0x000fe200078e0a1b */
[C---:B------:R-:W-:Y:S01]  /*1e90*/  ISETP.GT.U32.AND P6, PT, R2.reuse, R30, PT ;  /* 0x0000001e0200720c */ /* 0x040fe20003fc4070 */
[----:B------:R-:W-:Y:S01]  /*1ea0*/  IMAD R29, R2, R29, R31 ;  /* 0x0000001d021d7224 */ /* 0x000fe200078e021f */
[C---:B------:R-:W-:Y:S01]  /*1eb0*/  LOP3.LUT R248, R0.reuse, 0x6c, RZ, 0xfc, !PT ;  /* 0x0000006c00f87812 */ /* 0x040fe200078efcff */
[----:B------:R-:W-:Y:S01]  /*1ec0*/  IMAD.HI.U32 R31, R5, R34, RZ ;  /* 0x00000022051f7227 */ /* 0x000fe200078e00ff */
[----:B------:R-:W-:-:S02]  /*1ed0*/  LOP3.LUT R247, R0, 0x6a, RZ, 0xfc, !PT ;  /* 0x0000006a00f77812 */ /* 0x000fc400078efcff */
[----:B------:R-:W-:Y:S01]  /*1ee0*/  ISETP.GT.U32.AND P5, PT, R2, R29, PT ;  /* 0x0000001d0200720c */ /* 0x000fe20003fa4070 */
[----:B------:R-:W-:Y:S01]  /*1ef0*/  IMAD.MOV R31, RZ, RZ, -R31 ;  /* 0x000000ffff1f7224 */ /* 0x000fe200078e0a1f */
[C---:B------:R-:W-:Y:S01]  /*1f00*/  LOP3.LUT R246, R0.reuse, 0x68, RZ, 0xfc, !PT ;  /* 0x0000006800f67812 */ /* 0x040fe200078efcff */
[C---:B------:R-:W-:Y:S01]  /*1f10*/  IMAD.HI.U32 R33, R5.reuse, R36, RZ ;  /* 0x0000002405217227 */ /* 0x040fe200078e00ff */
[C---:B------:R-:W-:Y:S02]  /*1f20*/  LOP3.LUT R245, R0.reuse, 0x66, RZ, 0xfc, !PT ;  /* 0x0000006600f57812 */ /* 0x040fe400078efcff */
[----:B------:R-:W-:Y:S01]  /*1f30*/  LOP3.LUT R244, R0, 0x64, RZ, 0xfc, !PT ;  /* 0x0000006400f47812 */ /* 0x000fe200078efcff */
[----:B------:R-:W-:Y:S01]  /*1f40*/  IMAD R31, R2, R31, R34 ;  /* 0x0000001f021f7224 */ /* 0x000fe200078e0222 */
[----:B------:R-:W-:Y:S01]  /*1f50*/  IABS R34, R35 ;  /* 0x0000002300227213 */ /* 0x000fe20000000000 */
[--C-:B------:R-:W-:Y:S01]  /*1f60*/  @!P1 IMAD.IADD R28, R28, 0x1, -R2.reuse ;  /* 0x000000011c1c9824 */ /* 0x100fe200078e0a02 */
[----:B------:R-:W-:Y:S01]  /*1f70*/  LOP3.LUT R92, R0, 0x6, RZ, 0xfc, !PT ;  /* 0x00000006005c7812 */ /* 0x000fe200078efcff */
[----:B------:R-:W-:Y:S01]  /*1f80*/  @!P6 IMAD.IADD R30, R30, 0x1, -R2 ;  /* 0x000000011e1ee824 */ /* 0x000fe200078e0a02 */
[----:B------:R-:W-:Y:S01]  /*1f90*/  ISETP.GT.U32.AND P1, PT, R2, R31, PT ;  /* 0x0000001f0200720c */ /* 0x000fe20003f24070 */
[----:B------:R-:W-:-:S03]  /*1fa0*/  IMAD.HI.U32 R32, R5, R34, RZ ;  /* 0x0000002205207227 */ /* 0x000fc600078e00ff */
[C---:B------:R-:W-:Y:S01]  /*1fb0*/  ISETP.GT.U32.AND P6, PT, R2.reuse, R30, PT ;  /* 0x0000001e0200720c */ /* 0x040fe20003fc4070 */
[----:B------:R-:W-:Y:S01]  /*1fc0*/  @!P0 IMAD.MOV R28, RZ, RZ, -R28 ;  /* 0x000000ffff1c8224 */ /* 0x000fe200078e0a1c */
[----:B------:R-:W-:Y:S01]  /*1fd0*/  ISETP.GE.AND P0, PT, R35, RZ, PT ;  /* 0x000000ff2300720c */ /* 0x000fe20003f06270 */
[----:B------:R-:W-:Y:S02]  /*1fe0*/  IMAD.MOV R35, RZ, RZ, -R32 ;  /* 0x000000ffff237224 */ /* 0x000fe400078e0a20 */
[----:B------:R-:W-:Y:S02]  /*1ff0*/  @!P5 IMAD.IADD R29, R29, 0x1, -R2 ;  /* 0x000000011d1dd824 */ /* 0x000fe400078e0a02 */
[C---:B------:R-:W-:Y:S01]  /*2000*/  IMAD R32, R2.reuse, R35, R34 ;  /* 0x0000002302207224 */ /* 0x040fe200078e0222 */
[----:B------:R-:W-:Y:S01]  /*2010*/  LOP3.LUT R35, R3, 0x22, RZ, 0xfc, !PT ;  /* 0x0000002203237812 */ /* 0x000fe200078efcff */
[----:B------:R-:W-:Y:S01]  /*2020*/  @!P1 IMAD.IADD R31, R31, 0x1, -R2 ;  /* 0x000000011f1f9824 */ /* 0x000fe200078e0a02 */
[----:B------:R-:W-:Y:S01]  /*2030*/  ISETP.GT.U32.AND P5, PT, R2, R29, PT ;  /* 0x0000001d0200720c */ /* 0x000fe20003fa4070 */
[----:B------:R-:W-:-:S02]  /*2040*/  IMAD.MOV R33, RZ, RZ, -R33 ;  /* 0x000000ffff217224 */ /* 0x000fc400078e0a21 */
[----:B------:R-:W-:Y:S01]  /*2050*/  @!P6 IMAD.IADD R30, R30, 0x1, -R2 ;  /* 0x000000011e1ee824 */ /* 0x000fe200078e0a02 */
[C---:B------:R-:W-:Y:S01]  /*2060*/  ISETP.GT.U32.AND P1, PT, R2.reuse, R31, PT ;  /* 0x0000001f0200720c */ /* 0x040fe20003f24070 */
[C---:B------:R-:W-:Y:S01]  /*2070*/  IMAD R33, R2.reuse, R33, R36 ;  /* 0x0000002102217224 */ /* 0x040fe200078e0224 */
[----:B------:R-:W-:Y:S01]  /*2080*/  ISETP.GT.U32.AND P6, PT, R2, R32, PT ;  /* 0x000000200200720c */ /* 0x000fe20003fc4070 */
[----:B------:R-:W-:Y:S01]  /*2090*/  IMAD.HI.U32 R34, R5, R37, RZ ;  /* 0x0000002505227227 */ /* 0x000fe200078e00ff */
[----:B------:R-:W-:-:S03]  /*20a0*/  IABS R36, R35 ;  /* 0x0000002300247213 */ /* 0x000fc60000000000 */
[----:B------:R-:W-:Y:S02]  /*20b0*/  IMAD.MOV R34, RZ, RZ, -R34 ;  /* 0x000000ffff227224 */ /* 0x000fe400078e0a22 */
[--C-:B------:R-:W-:Y:S01]  /*20c0*/  @!P5 IMAD.IADD R29, R29, 0x1, -R2.reuse ;  /* 0x000000011d1dd824 */ /* 0x100fe200078e0a02 */
[----:B------:R-:W-:Y:S01]  /*20d0*/  ISETP.GE.AND P5, PT, R38, RZ, PT ;  /* 0x000000ff2600720c */ /* 0x000fe20003fa6270 */
[----:B------:R-:W-:Y:S01]  /*20e0*/  IMAD R34, R2, R34, R37 ;  /* 0x0000002202227224 */ /* 0x000fe200078e0225 */
[----:B------:R-:W-:Y:S01]  /*20f0*/  LOP3.LUT R37, R3, 0x21, RZ, 0xfc, !PT ;  /* 0x0000002103257812 */ /* 0x000fe200078efcff */
[--C-:B------:R-:W-:Y:S02]  /*2100*/  @!P1 IMAD.IADD R31, R31, 0x1, -R2.reuse ;  /* 0x000000011f1f9824 */ /* 0x100fe400078e0a02 */
[----:B------:R-:W-:Y:S01]  /*2110*/  @!P6 IMAD.IADD R32, R32, 0x1, -R2 ;  /* 0x000000012020e824 */ /* 0x000fe200078e0a02 */
[----:B------:R-:W-:Y:S01]  /*2120*/  ISETP.GE.AND P6, PT, R35, RZ, PT ;  /* 0x000000ff2300720c */ /* 0x000fe20003fc6270 */
[----:B------:R-:W-:Y:S01]  /*2130*/  @!P4 IMAD.MOV R29, RZ, RZ, -R29 ;  /* 0x000000ffff1dc224 */ /* 0x000fe200078e0a1d */
[C---:B------:R-:W-:Y:S01]  /*2140*/  ISETP.GT.U32.AND P4, PT, R2.reuse, R33, PT ;  /* 0x000000210200720c */ /* 0x040fe20003f84070 */
[----:B------:R-:W-:Y:S01]  /*2150*/  @!P3 IMAD.MOV R31, RZ, RZ, -R31 ;  /* 0x000000ffff1fb224 */ /* 0x000fe200078e0a1f */
[C---:B------:R-:W-:Y:S01]  /*2160*/  ISETP.GT.U32.AND P3, PT, R2.reuse, R32, PT ;  /* 0x000000200200720c */ /* 0x040fe20003f64070 */
[----:B------:R-:W-:Y:S01]  /*2170*/  IMAD.HI.U32 R35, R5, R36, RZ ;  /* 0x0000002405237227 */ /* 0x000fe200078e00ff */
[----:B------:R-:W-:-:S03]  /*2180*/  ISETP.GT.U32.AND P1, PT, R2, R34, PT ;  /* 0x000000220200720c */ /* 0x000fc60003f24070 */
[----:B------:R-:W-:Y:S02]  /*2190*/  IMAD.MOV R35, RZ, RZ, -R35 ;  /* 0x000000ffff237224 */ /* 0x000fe400078e0a23 */
[----:B------:R-:W-:Y:S01]  /*21a0*/  @!P2 IMAD.MOV R30, RZ, RZ, -R30 ;  /* 0x000000ffff1ea224 */ /* 0x000fe200078e0a1e */
[----:B------:R-:W-:Y:S01]  /*21b0*/  ISETP.GE.AND P2, PT, R39, RZ, PT ;  /* 0x000000ff2700720c */ /* 0x000fe20003f46270 */
[----:B------:R-:W-:Y:S01]  /*21c0*/  IMAD R35, R2, R35, R36 ;  /* 0x0000002302237224 */ /* 0x000fe200078e0224 */
[----:B------:R-:W-:Y:S01]  /*21d0*/  IABS R39, R37 ;  /* 0x0000002500277213 */ /* 0x000fe20000000000 */
[--C-:B------:R-:W-:Y:S02]  /*21e0*/  @!P4 IMAD.IADD R33, R33, 0x1, -R2.reuse ;  /* 0x000000012121c824 */ /* 0x100fe400078e0a02 */
[--C-:B------:R-:W-:Y:S01]  /*21f0*/  @!P3 IMAD.IADD R32, R32, 0x1, -R2.reuse ;  /* 0x000000012020b824 */ /* 0x100fe200078e0a02 */
[----:B------:R-:W-:Y:S01]  /*2200*/  ISETP.GT.U32.AND P3, PT, R2, R35, PT ;  /* 0x000000230200720c */ /* 0x000fe20003f64070 */
[----:B------:R-:W-:Y:S01]  /*2210*/  @!P1 IMAD.IADD R34, R34, 0x1, -R2 ;  /* 0x0000000122229824 */ /* 0x000fe200078e0a02 */
[----:B------:R-:W-:Y:S01]  /*2220*/  ISETP.GT.U32.AND P4, PT, R2, R33, PT ;  /* 0x000000210200720c */ /* 0x000fe20003f84070 */
[----:B------:R-:W-:-:S02]  /*2230*/  @!P0 IMAD.MOV R32, RZ, RZ, -R32 ;  /* 0x000000ffff208224 */ /* 0x000fc400078e0a20 */
[----:B------:R-:W-:Y:S01]  /*2240*/  IMAD.HI.U32 R38, R5, R41, RZ ;  /* 0x0000002905267227 */ /* 0x000fe200078e00ff */
[----:B------:R-:W-:-:S03]  /*2250*/  ISETP.GT.U32.AND P1, PT, R2, R34, PT ;  /* 0x000000220200720c */ /* 0x000fc60003f24070 */
[----:B------:R-:W-:-:S04]  /*2260*/  IMAD.HI.U32 R36, R5, R39, RZ ;  /* 0x0000002705247227 */ /* 0x000fc800078e00ff */
[--C-:B------:R-:W-:Y:S01]  /*2270*/  @!P3 IMAD.IADD R35, R35, 0x1, -R2.reuse ;  /* 0x000000012323b824 */ /* 0x100fe200078e0a02 */
[----:B------:R-:W-:Y:S01]  /*2280*/  ISETP.GE.AND P3, PT, R43, RZ, PT ;  /* 0x000000ff2b00720c */ /* 0x000fe20003f66270 */
[----:B------:R-:W-:Y:S01]  /*2290*/  @!P4 IMAD.IADD R33, R33, 0x1, -R2 ;  /* 0x000000012121c824 */ /* 0x000fe200078e0a02 */
[----:B------:R-:W-:Y:S01]  /*22a0*/  ISETP.GE.AND P4, PT, R37, RZ, PT ;  /* 0x000000ff2500720c */ /* 0x000fe20003f86270 */
[----:B------:R-:W-:Y:S01]  /*22b0*/  IMAD.HI.U32 R37, R5, R40, RZ ;  /* 0x0000002805257227 */ /* 0x000fe200078e00ff */
[----:B------:R-:W-:-:S03]  /*22c0*/  ISETP.GT.U32.AND P0, PT, R2, R35, PT ;  /* 0x000000230200720c */ /* 0x000fc60003f04070 */
[----:B------:R-:W-:Y:S02]  /*22d0*/  IMAD.MOV R37, RZ, RZ, -R37 ;  /* 0x000000ffff257224 */ /* 0x000fe400078e0a25 */
[----:B------:R-:W-:Y:S02]  /*22e0*/  IMAD.MOV R38, RZ, RZ, -R38 ;  /* 0x000000ffff267224 */ /* 0x000fe400078e0a26 */
[C---:B------:R-:W-:Y:S02]  /*22f0*/  IMAD R37, R2.reuse, R37, R40 ;  /* 0x0000002502257224 */ /* 0x040fe400078e0228 */
[----:B------:R-:W-:Y:S02]  /*2300*/  IMAD.MOV R36, RZ, RZ, -R36 ;  /* 0x000000ffff247224 */ /* 0x000fe400078e0a24 */
[C---:B------:R-:W-:Y:S01]  /*2310*/  IMAD R40, R2.reuse, R38, R41 ;  /* 0x0000002602287224 */ /* 0x040fe200078e0229 */
[----:B------:R-:W-:Y:S01]  /*2320*/  LOP3.LUT R38, R3, 0x1e, RZ, 0xfc, !PT ;  /* 0x0000001e03267812 */ /* 0x000fe200078efcff */
[--C-:B------:R-:W-:Y:S01]  /*2330*/  @!P0 IMAD.IADD R35, R35, 0x1, -R2.reuse ;  /* 0x0000000123238824 */ /* 0x100fe200078e0a02 */
[C---:B------:R-:W-:Y:S01]  /*2340*/  ISETP.GT.U32.AND P0, PT, R2.reuse, R37, PT ;  /* 0x000000250200720c */ /* 0x040fe20003f04070 */
[----:B------:R-:W-:Y:S01]  /*2350*/  IMAD R36, R2, R36, R39 ;  /* 0x0000002402247224 */ /* 0x000fe200078e0227 */
[----:B------:R-:W-:Y:S01]  /*2360*/  IABS R43, R38 ;  /* 0x00000026002b7213 */ /* 0x000fe20000000000 */
[----:B------:R-:W-:Y:S01]  /*2370*/  @!P1 IMAD.IADD R34, R34, 0x1, -R2 ;  /* 0x0000000122229824 */ /* 0x000fe200078e0a02 */
[----:B------:R-:W-:Y:S01]  /*2380*/  ISETP.GE.AND P1, PT, R42, RZ, PT ;  /* 0x000000ff2a00720c */ /* 0x000fe20003f26270 */
[----:B------:R-:W-:Y:S01]  /*2390*/  @!P5 IMAD.MOV R33, RZ, RZ, -R33 ;  /* 0x000000ffff21d224 */ /* 0x000fe200078e0a21 */
[----:B------:R-:W-:Y:S01]  /*23a0*/  ISETP.GT.U32.AND P5, PT, R2, R36, PT ;  /* 0x000000240200720c */ /* 0x000fe20003fa4070 */
[----:B------:R-:W-:Y:S01]  /*23b0*/  @!P2 IMAD.MOV R34, RZ, RZ, -R34 ;  /* 0x000000ffff22a224 */ /* 0x000fe200078e0a22 */
[----:B------:R-:W-:Y:S01]  /*23c0*/  ISETP.GE.AND P2, PT, R38, RZ, PT ;  /* 0x000000ff2600720c */ /* 0x000fe20003f46270 */
[----:B------:R-:W-:-:S04]  /*23d0*/  IMAD.HI.U32 R38, R5, R43, RZ ;  /* 0x0000002b05267227 */ /* 0x000fc800078e00ff */
[----:B------:R-:W-:Y:S02]  /*23e0*/  @!P0 IMAD.IADD R37, R37, 0x1, -R2 ;  /* 0x0000000125258824 */ /* 0x000fe400078e0a02 */
[----:B------:R-:W-:Y:S01]  /*23f0*/  @!P6 IMAD.MOV R35, RZ, RZ, -R35 ;  /* 0x000000ffff23e224 */ /* 0x000fe200078e0a23 */
[C---:B------:R-:W-:Y:S01]  /*2400*/  ISETP.GT.U32.AND P6, PT, R2.reuse, R40, PT ;  /* 0x000000280200720c */ /* 0x040fe20003fc4070 */
[----:B------:R-:W-:Y:S01]  /*2410*/  IMAD.HI.U32 R39, R5, R44, RZ ;  /* 0x0000002c05277227 */ /* 0x000fe200078e00ff */
[----:B------:R-:W-:-:S03]  /*2420*/  ISETP.GT.U32.AND P0, PT, R2, R37, PT ;  /* 0x000000250200720c */ /* 0x000fc60003f04070 */
[----:B------:R-:W-:Y:S02]  /*2430*/  IMAD.MOV R38, RZ, RZ, -R38 ;  /* 0x000000ffff267224 */ /* 0x000fe400078e0a26 */
[----:B------:R-:W-:Y:S02]  /*2440*/  IMAD.MOV R39, RZ, RZ, -R39 ;  /* 0x000000ffff277224 */ /* 0x000fe400078e0a27 */
[----:B------:R-:W-:Y:S02]  /*2450*/  IMAD R38, R2, R38, R43 ;  /* 0x0000002602267224 */ /* 0x000fe400078e022b */
[----:B------:R-:W-:Y:S02]  /*2460*/  @!P5 IMAD.IADD R36, R36, 0x1, -R2 ;  /* 0x000000012424d824 */ /* 0x000fe400078e0a02 */
[C---:B------:R-:W-:Y:S02]  /*2470*/  IMAD R39, R2.reuse, R39, R44 ;  /* 0x0000002702277224 */ /* 0x040fe400078e022c */
[----:B------:R-:W-:Y:S01]  /*2480*/  @!P0 IMAD.IADD R37, R37, 0x1, -R2 ;  /* 0x0000000125258824 */ /* 0x000fe200078e0a02 */
[C---:B------:R-:W-:Y:S01]  /*2490*/  ISETP.GT.U32.AND P0, PT, R2.reuse, R38, PT ;  /* 0x000000260200720c */ /* 0x040fe20003f04070 */
[----:B------:R-:W-:Y:S01]  /*24a0*/  IMAD.HI.U32 R41, R5, R46, RZ ;  /* 0x0000002e05297227 */ /* 0x000fe200078e00ff */
[----:B------:R-:W-:-:S03]  /*24b0*/  ISETP.GT.U32.AND P5, PT, R2, R36, PT ;  /* 0x000000240200720c */ /* 0x000fc60003fa4070 */
[----:B------:R-:W-:Y:S01]  /*24c0*/  @!P6 IMAD.IADD R40, R40, 0x1, -R2 ;  /* 0x000000012828e824 */ /* 0x000fe200078e0a02 */
[----:B------:R-:W-:Y:S01]  /*24d0*/  ISETP.GT.U32.AND P6, PT, R2, R39, PT ;  /* 0x000000270200720c */ /* 0x000fe20003fc4070 */
[----:B------:R-:W-:-:S04]  /*24e0*/  IMAD.HI.U32 R42, R5, R47, RZ ;  /* 0x0000002f052a7227 */ /* 0x000fc800078e00ff */
[----:B------:R-:W-:Y:S02]  /*24f0*/  IMAD.MOV R41, RZ, RZ, -R41 ;  /* 0x000000ffff297224 */ /* 0x000fe400078e0a29 */
[----:B------:R-:W-:Y:S02]  /*2500*/  IMAD.MOV R42, RZ, RZ, -R42 ;  /* 0x000000ffff2a7224 */ /* 0x000fe400078e0a2a */
[C---:B------:R-:W-:Y:S01]  /*2510*/  IMAD R41, R2.reuse, R41, R46 ;  /* 0x0000002902297224 */ /* 0x040fe200078e022e */
[----:B------:R-:W-:Y:S01]  /*2520*/  LOP3.LUT R46, R3, 0x1a, RZ, 0xfc, !PT ;  /* 0x0000001a032e7812 */ /* 0x000fe200078efcff */
[----:B------:R-:W-:Y:S02]  /*2530*/  IMAD R43, R2, R42, R47 ;  /* 0x0000002a022b7224 */ /* 0x000fe400078e022f */
[--C-:B------:R-:W-:Y:S01]  /*2540*/  @!P0 IMAD.IADD R38, R38, 0x1, -R2.reuse ;  /* 0x0000000126268824 */ /* 0x100fe200078e0a02 */
[----:B------:R-:W-:Y:S01]  /*2550*/  IABS R47, R46 ;  /* 0x0000002e002f7213 */ /* 0x000fe20000000000 */
[--C-:B------:R-:W-:Y:S01]  /*2560*/  @!P5 IMAD.IADD R36, R36, 0x1, -R2.reuse ;  /* 0x000000012424d824 */ /* 0x100fe200078e0a02 */
[----:B------:R-:W-:Y:S01]  /*2570*/  ISETP.GE.AND P5, PT, R48, RZ, PT ;  /* 0x000000ff3000720c */ /* 0x000fe20003fa6270 */
[----:B------:R-:W-:Y:S01]  /*2580*/  @!P6 IMAD.IADD R39, R39, 0x1, -R2 ;  /* 0x000000012727e824 */ /* 0x000fe200078e0a02 */
[----:B------:R-:W-:Y:S01]  /*2590*/  LOP3.LUT R48, R3, 0x19, RZ, 0xfc, !PT ;  /* 0x0000001903307812 */ /* 0x000fe200078efcff */
[----:B------:R-:W-:Y:S01]  /*25a0*/  IMAD.HI.U32 R42, R5, R47, RZ ;  /* 0x0000002f052a7227 */ /* 0x000fe200078e00ff */
[----:B------:R-:W-:-:S02]  /*25b0*/  ISETP.GT.U32.AND P6, PT, R2, R38, PT ;  /* 0x000000260200720c */ /* 0x000fc40003fc4070 */
[----:B------:R-:W-:Y:S01]  /*25c0*/  IABS R49, R48 ;  /* 0x0000003000317213 */ /* 0x000fe20000000000 */
[----:B------:R-:W-:Y:S01]  /*25d0*/  IMAD.MOV R42, RZ, RZ, -R42 ;  /* 0x000000ffff2a7224 */ /* 0x000fe200078e0a2a */
[C---:B------:R-:W-:Y:S01]  /*25e0*/  ISETP.GT.U32.AND P0, PT, R2.reuse, R40, PT ;  /* 0x000000280200720c */ /* 0x040fe20003f04070 */
[----:B------:R-:W-:Y:S01]  /*25f0*/  @!P1 IMAD.MOV R37, RZ, RZ, -R37 ;  /* 0x000000ffff259224 */ /* 0x000fe200078e0a25 */
[----:B------:R-:W-:Y:S01]  /*2600*/  ISETP.GT.U32.AND P1, PT, R2, R41, PT ;  /* 0x000000290200720c */ /* 0x000fe20003f24070 */
[----:B------:R-:W-:-:S04]  /*2610*/  IMAD.HI.U32 R44, R5, R49, RZ ;  /* 0x00000031052c7227 */ /* 0x000fc800078e00ff */
[C---:B------:R-:W-:Y:S02]  /*2620*/  IMAD R47, R2.reuse, R42, R47 ;  /* 0x0000002a022f7224 */ /* 0x040fe400078e022f */
[----:B------:R-:W-:Y:S02]  /*2630*/  IMAD.MOV R44, RZ, RZ, -R44 ;  /* 0x000000ffff2c7224 */ /* 0x000fe400078e0a2c */
[----:B------:R-:W-:Y:S01]  /*2640*/  @!P4 IMAD.MOV R36, RZ, RZ, -R36 ;  /* 0x000000ffff24c224 */ /* 0x000fe200078e0a24 */
[----:B------:R-:W-:Y:S01]  /*2650*/  ISETP.GT.U32.AND P4, PT, R2, R39, PT ;  /* 0x000000270200720c */ /* 0x000fe20003f84070 */
[--C-:B------:R-:W-:Y:S01]  /*2660*/  @!P6 IMAD.IADD R38, R38, 0x1, -R2.reuse ;  /* 0x000000012626e824 */ /* 0x100fe200078e0a02 */
[----:B------:R-:W-:Y:S01]  /*2670*/  ISETP.GT.U32.AND P6, PT, R2, R47, PT ;  /* 0x0000002f0200720c */ /* 0x000fe20003fc4070 */
[----:B------:R-:W-:Y:S01]  /*2680*/  @!P0 IMAD.IADD R40, R40, 0x1, -R2 ;  /* 0x0000000128288824 */ /* 0x000fe200078e0a02 */
[C---:B------:R-:W-:Y:S01]  /*2690*/  ISETP.GT.U32.AND P0, PT, R2.reuse, R43, PT ;  /* 0x0000002b0200720c */ /* 0x040fe20003f04070 */
[----:B------:R-:W-:-:S02]  /*26a0*/  IMAD R49, R2, R44, R49 ;  /* 0x0000002c02317224 */ /* 0x000fc400078e0231 */
[----:B------:R-:W-:Y:S02]  /*26b0*/  @!P1 IMAD.IADD R41, R41, 0x1, -R2 ;  /* 0x0000000129299824 */ /* 0x000fe400078e0a02 */
[----:B------:R-:W-:Y:S01]  /*26c0*/  IMAD.HI.U32 R42, R5, R51, RZ ;  /* 0x00000033052a7227 */ /* 0x000fe200078e00ff */
[----:B------:R-:W-:-:S03]  /*26d0*/  ISETP.GT.U32.AND P1, PT, R2, R49, PT ;  /* 0x000000310200720c */ /* 0x000fc60003f24070 */
[--C-:B------:R-:W-:Y:S01]  /*26e0*/  @!P4 IMAD.IADD R39, R39, 0x1, -R2.reuse ;  /* 0x000000012727c824 */ /* 0x100fe200078e0a02 */
[----:B------:R-:W-:Y:S01]  /*26f0*/  ISETP.GE.AND P4, PT, R50, RZ, PT ;  /* 0x000000ff3200720c */ /* 0x000fe20003f86270 */
[--C-:B------:R-:W-:Y:S01]  /*2700*/  @!P6 IMAD.IADD R47, R47, 0x1, -R2.reuse ;  /* 0x000000012f2fe824 */ /* 0x100fe200078e0a02 */
[----:B------:R-:W-:Y:S01]  /*2710*/  ISETP.GT.U32.AND P6, PT, R2, R41, PT ;  /* 0x000000290200720c */ /* 0x000fe20003fc4070 */
[----:B------:R-:W-:Y:S01]  /*2720*/  @!P0 IMAD.IADD R43, R43, 0x1, -R2 ;  /* 0x000000012b2b8824 */ /* 0x000fe200078e0a02 */
[----:B------:R-:W-:Y:S01]  /*2730*/  LOP3.LUT R50, R3, 0x16, RZ, 0xfc, !PT ;  /* 0x0000001603327812 */ /* 0x000fe200078efcff */
[----:B------:R-:W-:Y:S01]  /*2740*/  IMAD.HI.U32 R44, R5, R53, RZ ;  /* 0x00000035052c7227 */ /* 0x000fe200078e00ff */
[----:B------:R-:W-:Y:S02]  /*2750*/  ISETP.GE.AND P0, PT, R52, RZ, PT ;  /* 0x000000ff3400720c */ /* 0x000fe40003f06270 */
[----:B------:R-:W-:Y:S01]  /*2760*/  IABS R55, R50 ;  /* 0x0000003200377213 */ /* 0x000fe20000000000 */
[----:B------:R-:W-:Y:S01]  /*2770*/  IMAD.MOV R42, RZ, RZ, -R42 ;  /* 0x000000ffff2a7224 */ /* 0x000fe200078e0a2a */
[----:B------:R-:W-:Y:S01]  /*2780*/  LOP3.LUT R52, R3, 0x15, RZ, 0xfc, !PT ;  /* 0x0000001503347812 */ /* 0x000fe200078efcff */
[----:B------:R-:W-:Y:S01]  /*2790*/  @!P1 IMAD.IADD R49, R49, 0x1, -R2 ;  /* 0x0000000131319824 */ /* 0x000fe200078e0a02 */
[C---:B------:R-:W-:Y:S01]  /*27a0*/  ISETP.GT.U32.AND P1, PT, R2.reuse, R43, PT ;  /* 0x0000002b0200720c */ /* 0x040fe20003f24070 */
[----:B------:R-:W-:Y:S01]  /*27b0*/  IMAD.MOV R44, RZ, RZ, -R44 ;  /* 0x000000ffff2c7224 */ /* 0x000fe200078e0a2c */
[----:B------:R-:W-:Y:S01]  /*27c0*/  IABS R57, R52 ;  /* 0x0000003400397213 */ /* 0x000fe20000000000 */
[----:B------:R-:W-:-:S02]  /*27d0*/  IMAD R51, R2, R42, R51 ;  /* 0x0000002a02337224 */ /* 0x000fc400078e0233 */
[----:B------:R-:W-:Y:S01]  /*27e0*/  @!P3 IMAD.MOV R40, RZ, RZ, -R40 ;  /* 0x000000ffff28b224 */ /* 0x000fe200078e0a28 */
[----:B------:R-:W-:Y:S01]  /*27f0*/  ISETP.GT.U32.AND P3, PT, R2, R47, PT ;  /* 0x0000002f0200720c */ /* 0x000fe20003f64070 */
[----:B------:R-:W-:-:S04]  /*2800*/  IMAD.HI.U32 R42, R5, R55, RZ ;  /* 0x00000037052a7227 */ /* 0x000fc800078e00ff */
[----:B------:R-:W-:Y:S02]  /*2810*/  IMAD R53, R2, R44, R53 ;  /* 0x0000002c02357224 */ /* 0x000fe400078e0235 */
[----:B------:R-:W-:Y:S01]  /*2820*/  @!P6 IMAD.IADD R41, R41, 0x1, -R2 ;  /* 0x000000012929e824 */ /* 0x000fe200078e0a02 */
[----:B------:R-:W-:Y:S01]  /*2830*/  ISETP.GE.AND P6, PT, R46, RZ, PT ;  /* 0x000000ff2e00720c */ /* 0x000fe20003fc6270 */
[----:B------:R-:W-:Y:S01]  /*2840*/  IMAD.MOV R44, RZ, RZ, -R42 ;  /* 0x000000ffff2c7224 */ /* 0x000fe200078e0a2a */
[----:B------:R-:W-:Y:S01]  /*2850*/  LOP3.LUT R46, R3, 0x14, RZ, 0xfc, !PT ;  /* 0x00000014032e7812 */ /* 0x000fe200078efcff */
[----:B------:R-:W-:-:S03]  /*2860*/  IMAD.HI.U32 R42, R5, R57, RZ ;  /* 0x00000039052a7227 */ /* 0x000fc600078e00ff */
[----:B------:R-:W-:Y:S01]  /*2870*/  IABS R59, R46 ;  /* 0x0000002e003b7213 */ /* 0x000fe20000000000 */
[----:B------:R-:W-:Y:S01]  /*2880*/  @!P1 IMAD.IADD R43, R43, 0x1, -R2 ;  /* 0x000000012b2b9824 */ /* 0x000fe200078e0a02 */
[C---:B------:R-:W-:Y:S01]  /*2890*/  ISETP.GT.U32.AND P1, PT, R2.reuse, R53, PT ;  /* 0x000000350200720c */ /* 0x040fe20003f24070 */
[----:B------:R-:W-:Y:S01]  /*28a0*/  IMAD R55, R2, R44, R55 ;  /* 0x0000002c02377224 */ /* 0x000fe200078e0237 */
[----:B------:R-:W-:Y:S01]  /*28b0*/  LOP3.LUT R44, R3, 0x13, RZ, 0xfc, !PT ;  /* 0x00000013032c7812 */ /* 0x000fe200078efcff */
[----:B------:R-:W-:Y:S02]  /*28c0*/  IMAD.MOV R42, RZ, RZ, -R42 ;  /* 0x000000ffff2a7224 */ /* 0x000fe400078e0a2a */
[----:B------:R-:W-:Y:S01]  /*28d0*/  @!P3 IMAD.IADD R47, R47, 0x1, -R2 ;  /* 0x000000012f2fb824 */ /* 0x000fe200078e0a02 */
[----:B------:R-:W-:Y:S01]  /*28e0*/  ISETP.GE.AND P3, PT, R48, RZ, PT ;  /* 0x000000ff3000720c */ /* 0x000fe20003f66270 */
[C---:B------:R-:W-:Y:S01]  /*28f0*/  IMAD R57, R2.reuse, R42, R57 ;  /* 0x0000002a02397224 */ /* 0x040fe200078e0239 */
[----:B------:R-:W-:Y:S01]  /*2900*/  IABS R61, R44 ;  /* 0x0000002c003d7213 */ /* 0x000fe20000000000 */
[----:B------:R-:W-:Y:S01]  /*2910*/  @!P0 IMAD.MOV R43, RZ, RZ, -R43 ;  /* 0x000000ffff2b8224 */ /* 0x000fe200078e0a2b */
[C---:B------:R-:W-:Y:S01]  /*2920*/  ISETP.GT.U32.AND P0, PT, R2.reuse, R55, PT ;  /* 0x000000370200720c */ /* 0x040fe20003f04070 */
[----:B------:R-:W-:Y:S01]  /*2930*/  @!P5 IMAD.MOV R39, RZ, RZ, -R39 ;  /* 0x000000ffff27d224 */ /* 0x000fe200078e0a27 */
[C---:B------:R-:W-:Y:S01]  /*2940*/  ISETP.GT.U32.AND P5, PT, R2.reuse, R51, PT ;  /* 0x000000330200720c */ /* 0x040fe20003fa4070 */
[----:B------:R-:W-:Y:S01]  /*2950*/  @!P2 IMAD.MOV R38, RZ, RZ, -R38 ;  /* 0x000000ffff26a224 */ /* 0x000fe200078e0a26 */
[C---:B------:R-:W-:Y:S01]  /*2960*/  ISETP.GT.U32.AND P2, PT, R2.reuse, R49, PT ;  /* 0x000000310200720c */ /* 0x040fe20003f44070 */
[----:B------:R-:W-:Y:S01]  /*2970*/  @!P6 IMAD.MOV R47, RZ, RZ, -R47 ;  /* 0x000000ffff2fe224 */ /* 0x000fe200078e0a2f */
[----:B------:R-:W-:Y:S01]  /*2980*/  ISETP.GT.U32.AND P6, PT, R2, R57, PT ;  /* 0x000000390200720c */ /* 0x000fe20003fc4070 */
[----:B------:R-:W-:Y:S01]  /*2990*/  IMAD.HI.U32 R42, R5, R59, RZ ;  /* 0x0000003b052a7227 */ /* 0x000fe200078e00ff */
[----:B------:R-:W-:-:S03]  /*29a0*/  LOP3.LUT R48, R3, 0x10, RZ, 0xfc, !PT ;  /* 0x0000001003307812 */ /* 0x000fc600078efcff */
[----:B------:R-:W-:Y:S01]  /*29b0*/  IMAD.MOV R42, RZ, RZ, -R42 ;  /* 0x000000ffff2a7224 */ /* 0x000fe200078e0a2a */
[----:B------:R-:W-:Y:S01]  /*29c0*/  IABS R67, R48 ;  /* 0x0000003000437213 */ /* 0x000fe20000000000 */
[--C-:B------:R-:W-:Y:S01]  /*29d0*/  @!P0 IMAD.IADD R55, R55, 0x1, -R2.reuse ;  /* 0x0000000137378824 */ /* 0x100fe200078e0a02 */
[----:B------:R-:W-:Y:S01]  /*29e0*/  ISETP.GE.AND P0, PT, R44, RZ, PT ;  /* 0x000000ff2c00720c */ /* 0x000fe20003f06270 */
[--C-:B------:R-:W-:Y:S01]  /*29f0*/  @!P5 IMAD.IADD R51, R51, 0x1, -R2.reuse ;  /* 0x000000013333d824 */ /* 0x100fe200078e0a02 */
[----:B------:R-:W-:Y:S01]  /*2a00*/  LOP3.LUT R44, R3, 0x12, RZ, 0xfc, !PT ;  /* 0x00000012032c7812 */ /* 0x000fe200078efcff */
[--C-:B------:R-:W-:Y:S01]  /*2a10*/  @!P2 IMAD.IADD R49, R49, 0x1, -R2.reuse ;  /* 0x000000013131a824 */ /* 0x100fe200078e0a02 */
[----:B------:R-:W-:Y:S01]  /*2a20*/  ISETP.GE.AND P2, PT, R54, RZ, PT ;  /* 0x000000ff3600720c */ /* 0x000fe20003f46270 */
[--C-:B------:R-:W-:Y:S01]  /*2a30*/  @!P6 IMAD.IADD R57, R57, 0x1, -R2.reuse ;  /* 0x000000013939e824 */ /* 0x100fe200078e0a02 */
[C---:B------:R-:W-:Y:S01]  /*2a40*/  ISETP.GT.U32.AND P6, PT, R2.reuse, R55, PT ;  /* 0x000000370200720c */ /* 0x040fe20003fc4070 */
[----:B------:R-:W-:Y:S01]  /*2a50*/  @!P1 IMAD.IADD R53, R53, 0x1, -R2 ;  /* 0x0000000135359824 */ /* 0x000fe200078e0a02 */
[----:B------:R-:W-:Y:S01]  /*2a60*/  ISETP.GT.U32.AND P1, PT, R2, R51, PT ;  /* 0x000000330200720c */ /* 0x000fe20003f24070 */
[----:B------:R-:W-:Y:S01]  /*2a70*/  @!P3 IMAD.MOV R49, RZ, RZ, -R49 ;  /* 0x000000ffff31b224 */ /* 0x000fe200078e0a31 */
[----:B------:R-:W-:Y:S01]  /*2a80*/  ISETP.GE.AND P3, PT, R50, RZ, PT ;  /* 0x000000ff3200720c */ /* 0x000fe20003f66270 */
[----:B------:R-:W-:Y:S01]  /*2a90*/  IMAD R59, R2, R42, R59 ;  /* 0x0000002a023b7224 */ /* 0x000fe200078e023b */
[----:B------:R-:W-:Y:S01]  /*2aa0*/  IABS R63, R44 ;  /* 0x0000002c003f7213 */ /* 0x000fe20000000000 */
[----:B------:R-:W-:Y:S01]  /*2ab0*/  IMAD.HI.U32 R42, R5, R61, RZ ;  /* 0x0000003d052a7227 */ /* 0x000fe200078e00ff */
[----:B------:R-:W-:-:S02]  /*2ac0*/  ISETP.GE.AND P5, PT, R56, RZ, PT ;  /* 0x000000ff3800720c */ /* 0x000fc40003fa6270 */
[C---:B------:R-:W-:Y:S01]  /*2ad0*/  LOP3.LUT R50, R3.reuse, 0xf, RZ, 0xfc, !PT ;  /* 0x0000000f03327812 */ /* 0x040fe200078efcff */
[----:B------:R-:W-:Y:S01]  /*2ae0*/  IMAD.MOV R42, RZ, RZ, -R42 ;  /* 0x000000ffff2a7224 */ /* 0x000fe200078e0a2a */
[----:B------:R-:W-:Y:S01]  /*2af0*/  LOP3.LUT R54, R3, 0xc, RZ, 0xfc, !PT ;  /* 0x0000000c03367812 */ /* 0x000fe200078efcff */
[--C-:B------:R-:W-:Y:S01]  /*2b00*/  @!P6 IMAD.IADD R55, R55, 0x1, -R2.reuse ;  /* 0x000000013737e824 */ /* 0x100fe200078e0a02 */
[C---:B------:R-:W-:Y:S01]  /*2b10*/  ISETP.GT.U32.AND P6, PT, R2.reuse, R59, PT ;  /* 0x0000003b0200720c */ /* 0x040fe20003fc4070 */
[C---:B------:R-:W-:Y:S01]  /*2b20*/  IMAD R61, R2.reuse, R42, R61 ;  /* 0x0000002a023d7224 */ /* 0x040fe200078e023d */
[----:B------:R-:W-:Y:S01]  /*2b30*/  IABS R69, R50 ;  /* 0x0000003200457213 */ /* 0x000fe20000000000 */
[----:B------:R-:W-:Y:S01]  /*2b40*/  @!P4 IMAD.MOV R41, RZ, RZ, -R41 ;  /* 0x000000ffff29c224 */ /* 0x000fe200078e0a29 */
[----:B------:R-:W-:Y:S01]  /*2b50*/  ISETP.GT.U32.AND P4, PT, R2, R53, PT ;  /* 0x000000350200720c */ /* 0x000fe20003f84070 */
[----:B------:R-:W-:Y:S01]  /*2b60*/  @!P1 IMAD.IADD R51, R51, 0x1, -R2 ;  /* 0x0000000133339824 */ /* 0x000fe200078e0a02 */
[----:B------:R-:W-:Y:S01]  /*2b70*/  ISETP.GE.AND P1, PT, R52, RZ, PT ;  /* 0x000000ff3400720c */ /* 0x000fe20003f26270 */
[----:B------:R-:W-:Y:S01]  /*2b80*/  @!P3 IMAD.MOV R55, RZ, RZ, -R55 ;  /* 0x000000ffff37b224 */ /* 0x000fe200078e0a37 */
[C---:B------:R-:W-:Y:S01]  /*2b90*/  ISETP.GT.U32.AND P3, PT, R2.reuse, R61, PT ;  /* 0x0000003d0200720c */ /* 0x040fe20003f64070 */
[----:B------:R-:W-:Y:S01]  /*2ba0*/  @!P2 IMAD.MOV R51, RZ, RZ, -R51 ;  /* 0x000000ffff33a224 */ /* 0x000fe200078e0a33 */
[----:B------:R-:W-:Y:S01]  /*2bb0*/  ISETP.GT.U32.AND P2, PT, R2, R57, PT ;  /* 0x000000390200720c */ /* 0x000fe20003f44070 */
[----:B------:R-:W-:Y:S01]  /*2bc0*/  IMAD.HI.U32 R42, R5, R63, RZ ;  /* 0x0000003f052a7227 */ /* 0x000fe200078e00ff */
[----:B------:R-:W-:-:S02]  /*2bd0*/  LOP3.LUT R52, R3, 0xd, RZ, 0xfc, !PT ;  /* 0x0000000d03347812 */ /* 0x000fc400078efcff */
[----:B------:R-:W-:Y:S01]  /*2be0*/  IABS R75, R54 ;  /* 0x00000036004b7213 */ /* 0x000fe20000000000 */
[--C-:B------:R-:W-:Y:S01]  /*2bf0*/  @!P6 IMAD.IADD R59, R59, 0x1, -R2.reuse ;  /* 0x000000013b3be824 */ /* 0x100fe200078e0a02 */
[----:B------:R-:W-:Y:S01]  /*2c00*/  IABS R73, R52 ;  /* 0x0000003400497213 */ /* 0x000fe20000000000 */
[--C-:B------:R-:W-:Y:S01]  /*2c10*/  @!P4 IMAD.IADD R53, R53, 0x1, -R2.reuse ;  /* 0x000000013535c824 */ /* 0x100fe200078e0a02 */
[----:B------:R-:W-:Y:S01]  /*2c20*/  ISETP.GE.AND P4, PT, R46, RZ, PT ;  /* 0x000000ff2e00720c */ /* 0x000fe20003f86270 */
[----:B------:R-:W-:Y:S01]  /*2c30*/  IMAD R252, R252, UR13, RZ ;  /* 0x0000000dfcfc7c24 */ /* 0x000fe2000f8e02ff */
[----:B------:R-:W-:Y:S01]  /*2c40*/  LOP3.LUT R46, R3, 0x11, RZ, 0xfc, !PT ;  /* 0x00000011032e7812 */ /* 0x000fe200078efcff */
[--C-:B------:R-:W-:Y:S01]  /*2c50*/  @!P3 IMAD.IADD R61, R61, 0x1, -R2.reuse ;  /* 0x000000013d3db824 */ /* 0x100fe200078e0a02 */
[----:B------:R-:W-:Y:S01]  /*2c60*/  ISETP.GT.U32.AND P6, PT, R2, R59, PT ;  /* 0x0000003b0200720c */ /* 0x000fe20003fc4070 */
[----:B------:R-:W-:Y:S01]  /*2c70*/  @!P2 IMAD.IADD R57, R57, 0x1, -R2 ;  /* 0x000000013939a824 */ /* 0x000fe200078e0a02 */
[----:B------:R-:W-:Y:S01]  /*2c80*/  ISETP.GE.AND P2, PT, R46, RZ, PT ;  /* 0x000000ff2e00720c */ /* 0x000fe20003f46270 */
[----:B------:R-:W-:Y:S01]  /*2c90*/  @!P5 IMAD.MOV R53, RZ, RZ, -R53 ;  /* 0x000000ffff35d224 */ /* 0x000fe200078e0a35 */
[----:B------:R-:W-:Y:S01]  /*2ca0*/  IABS R65, R46 ;  /* 0x0000002e00417213 */ /* 0x000fe20000000000 */
[----:B------:R-:W-:Y:S01]  /*2cb0*/  IMAD.MOV R46, RZ, RZ, -R42 ;  /* 0x000000ffff2e7224 */ /* 0x000fe200078e0a2a */
[----:B------:R-:W-:Y:S01]  /*2cc0*/  ISETP.GT.U32.AND P3, PT, R2, R61, PT ;  /* 0x0000003d0200720c */ /* 0x000fe20003f64070 */
[----:B------:R-:W-:Y:S01]  /*2cd0*/  IMAD.HI.U32 R42, R5, R67, RZ ;  /* 0x00000043052a7227 */ /* 0x000fe200078e00ff */
[----:B------:R-:W-:-:S02]  /*2ce0*/  ISETP.GE.AND P5, PT, R44, RZ, PT ;  /* 0x000000ff2c00720c */ /* 0x000fc40003fa6270 */
[----:B------:R-:W-:Y:S01]  /*2cf0*/  IABS R56, R3 ;  /* 0x0000000300387213 */ /* 0x000fe20000000000 */
[----:B------:R-:W-:Y:S02]  /*2d00*/  IMAD R63, R2, R46, R63 ;  /* 0x0000002e023f7224 */ /* 0x000fe400078e023f */
[----:B------:R-:W-:Y:S02]  /*2d10*/  IMAD.MOV R46, RZ, RZ, -R42 ;  /* 0x000000ffff2e7224 */ /* 0x000fe400078e0a2a */
[----:B------:R-:W-:-:S04]  /*2d20*/  IMAD.HI.U32 R44, R5, R65, RZ ;  /* 0x00000041052c7227 */ /* 0x000fc800078e00ff */
[C---:B------:R-:W-:Y:S02]  /*2d30*/  IMAD R67, R2.reuse, R46, R67 ;  /* 0x0000002e02437224 */ /* 0x040fe400078e0243 */
[--C-:B------:R-:W-:Y:S02]  /*2d40*/  @!P3 IMAD.IADD R61, R61, 0x1, -R2.reuse ;  /* 0x000000013d3db824 */ /* 0x100fe400078e0a02 */
[----:B------:R-:W-:Y:S01]  /*2d50*/  @!P6 IMAD.IADD R59, R59, 0x1, -R2 ;  /* 0x000000013b3be824 */ /* 0x000fe200078e0a02 */
[C---:B------:R-:W-:Y:S01]  /*2d60*/  ISETP.GT.U32.AND P3, PT, R2.reuse, R67, PT ;  /* 0x000000430200720c */ /* 0x040fe20003f64070 */
[----:B------:R-:W-:Y:S01]  /*2d70*/  IMAD.MOV R44, RZ, RZ, -R44 ;  /* 0x000000ffff2c7224 */ /* 0x000fe200078e0a2c */
[----:B------:R-:W-:Y:S01]  /*2d80*/  ISETP.GT.U32.AND P6, PT, R2, R63, PT ;  /* 0x0000003f0200720c */ /* 0x000fe20003fc4070 */
[----:B------:R-:W-:-:S04]  /*2d90*/  IMAD.HI.U32 R42, R5, R69, RZ ;  /* 0x00000045052a7227 */ /* 0x000fc800078e00ff */
[----:B------:R-:W-:Y:S02]  /*2da0*/  IMAD R65, R2, R44, R65 ;  /* 0x0000002c02417224 */ /* 0x000fe400078e0241 */
[----:B------:R-:W-:-:S04]  /*2db0*/  IMAD.HI.U32 R44, R5, R73, RZ ;  /* 0x00000049052c7227 */ /* 0x000fc800078e00ff */
[----:B------:R-:W-:Y:S02]  /*2dc0*/  @!P3 IMAD.IADD R67, R67, 0x1, -R2 ;  /* 0x000000014343b824 */ /* 0x000fe400078e0a02 */
[----:B------:R-:W-:Y:S02]  /*2dd0*/  IMAD.MOV R42, RZ, RZ, -R42 ;  /* 0x000000ffff2a7224 */ /* 0x000fe400078e0a2a */
[----:B------:R-:W-:Y:S01]  /*2de0*/  IMAD.MOV R44, RZ, RZ, -R44 ;  /* 0x000000ffff2c7224 */ /* 0x000fe200078e0a2c */
[C---:B------:R-:W-:Y:S01]  /*2df0*/  ISETP.GT.U32.AND P3, PT, R2.reuse, R67, PT ;  /* 0x000000430200720c */ /* 0x040fe20003f64070 */
[C---:B------:R-:W-:Y:S02]  /*2e00*/  IMAD R69, R2.reuse, R42, R69 ;  /* 0x0000002a02457224 */ /* 0x040fe400078e0245 */
[----:B------:R-:W-:Y:S02]  /*2e10*/  @!P6 IMAD.IADD R63, R63, 0x1, -R2 ;  /* 0x000000013f3fe824 */ /* 0x000fe400078e0a02 */
[----:B------:R-:W-:-:S02]  /*2e20*/  IMAD R73, R2, R44, R73 ;  /* 0x0000002c02497224 */ /* 0x000fc400078e0249 */
[----:B------:R-:W-:Y:S01]  /*2e30*/  @!P4 IMAD.MOV R59, RZ, RZ, -R59 ;  /* 0x000000ffff3bc224 */ /* 0x000fe200078e0a3b */
[C---:B------:R-:W-:Y:S01]  /*2e40*/  ISETP.GT.U32.AND P4, PT, R2.reuse, R65, PT ;  /* 0x000000410200720c */ /* 0x040fe20003f84070 */
[----:B------:R-:W-:Y:S01]  /*2e50*/  @!P0 IMAD.MOV R61, RZ, RZ, -R61 ;  /* 0x000000ffff3d8224 */ /* 0x000fe200078e0a3d */
[C---:B------:R-:W-:Y:S01]  /*2e60*/  ISETP.GT.U32.AND P6, PT, R2.reuse, R63, PT ;  /* 0x0000003f0200720c */ /* 0x040fe20003fc4070 */
[----:B------:R-:W-:Y:S01]  /*2e70*/  @!P1 IMAD.MOV R57, RZ, RZ, -R57 ;  /* 0x000000ffff399224 */ /* 0x000fe200078e0a39 */
[C---:B------:R-:W-:Y:S01]  /*2e80*/  ISETP.GT.U32.AND P0, PT, R2.reuse, R69, PT ;  /* 0x000000450200720c */ /* 0x040fe20003f04070 */
[----:B------:R-:W-:Y:S01]  /*2e90*/  @!P3 IMAD.IADD R67, R67, 0x1, -R2 ;  /* 0x000000014343b824 */ /* 0x000fe200078e0a02 */
[----:B------:R-:W-:Y:S01]  /*2ea0*/  ISETP.GT.U32.AND P3, PT, R2, R73, PT ;  /* 0x000000490200720c */ /* 0x000fe20003f64070 */
[----:B------:R-:W-:Y:S01]  /*2eb0*/  IMAD.HI.U32 R46, R5, R75, RZ ;  /* 0x0000004b052e7227 */ /* 0x000fe200078e00ff */
[----:B------:R-:W-:Y:S02]  /*2ec0*/  ISETP.GE.AND P1, PT, R48, RZ, PT ;  /* 0x000000ff3000720c */ /* 0x000fe40003f26270 */
[----:B------:R-:W-:Y:S01]  /*2ed0*/  LOP3.LUT R48, R3, 0xe, RZ, 0xfc, !PT ;  /* 0x0000000e03307812 */ /* 0x000fe200078efcff */
[----:B------:R-:W-:-:S03]  /*2ee0*/  IMAD.HI.U32 R44, R5, R79, RZ ;  /* 0x0000004f052c7227 */ /* 0x000fc600078e00ff */
[----:B------:R-:W-:Y:S01]  /*2ef0*/  IABS R71, R48 ;  /* 0x0000003000477213 */ /* 0x000fe20000000000 */
[--C-:B------:R-:W-:Y:S02]  /*2f00*/  @!P4 IMAD.IADD R65, R65, 0x1, -R2.reuse ;  /* 0x000000014141c824 */ /* 0x100fe400078e0a02 */
[--C-:B------:R-:W-:Y:S01]  /*2f10*/  @!P6 IMAD.IADD R63, R63, 0x1, -R2.reuse ;  /* 0x000000013f3fe824 */ /* 0x100fe200078e0a02 */
[----:B------:R-:W-:Y:S01]  /*2f20*/  ISETP.GE.AND P6, PT, R50, RZ, PT ;  /* 0x000000ff3200720c */ /* 0x000fe20003fc6270 */
[--C-:B------:R-:W-:Y:S01]  /*2f30*/  @!P0 IMAD.IADD R69, R69, 0x1, -R2.reuse ;  /* 0x0000000145458824 */ /* 0x100fe200078e0a02 */
[C---:B------:R-:W-:Y:S01]  /*2f40*/  ISETP.GT.U32.AND P4, PT, R2.reuse, R65, PT ;  /* 0x000000410200720c */ /* 0x040fe20003f84070 */
[----:B------:R-:W-:Y:S01]  /*2f50*/  @!P3 IMAD.IADD R73, R73, 0x1, -R2 ;  /* 0x000000014949b824 */ /* 0x000fe200078e0a02 */
[----:B------:R-:W-:Y:S01]  /*2f60*/  IABS R50, R74 ;  /* 0x0000004a00327213 */ /* 0x000fe20000000000 */
[----:B------:R-:W-:Y:S01]  /*2f70*/  IMAD.HI.U32 R42, R5, R71, RZ ;  /* 0x00000047052a7227 */ /* 0x000fe200078e00ff */
[----:B------:R-:W-:-:S03]  /*2f80*/  ISETP.GT.U32.AND P0, PT, R2, R69, PT ;  /* 0x000000450200720c */ /* 0x000fc60003f04070 */
[----:B------:R-:W-:Y:S01]  /*2f90*/  @!P5 IMAD.MOV R63, RZ, RZ, -R63 ;  /* 0x000000ffff3fd224 */ /* 0x000fe200078e0a3f */
[C---:B------:R-:W-:Y:S01]  /*2fa0*/  ISETP.GT.U32.AND P5, PT, R2.reuse, R73, PT ;  /* 0x000000490200720c */ /* 0x040fe20003fa4070 */
[----:B------:R-:W-:Y:S02]  /*2fb0*/  IMAD.MOV R42, RZ, RZ, -R42 ;  /* 0x000000ffff2a7224 */ /* 0x000fe400078e0a2a */
[----:B------:R-:W-:Y:S02]  /*2fc0*/  IMAD.MOV R46, RZ, RZ, -R46 ;  /* 0x000000ffff2e7224 */ /* 0x000fe400078e0a2e */
[----:B------:R-:W-:Y:S02]  /*2fd0*/  IMAD R71, R2, R42, R71 ;  /* 0x0000002a02477224 */ /* 0x000fe400078e0247 */
[----:B------:R-:W-:Y:S02]  /*2fe0*/  IMAD.MOV R44, RZ, RZ, -R44 ;  /* 0x000000ffff2c7224 */ /* 0x000fe400078e0a2c */
[----:B------:R-:W-:-:S04]  /*2ff0*/  IMAD.HI.U32 R42, R5, R77, RZ ;  /* 0x0000004d052a7227 */ /* 0x000fc800078e00ff */
[C---:B------:R-:W-:Y:S02]  /*3000*/  IMAD R75, R2.reuse, R46, R75 ;  /* 0x0000002e024b7224 */ /* 0x040fe400078e024b */
[C---:B------:R-:W-:Y:S02]  /*3010*/  IMAD R79, R2.reuse, R44, R79 ;  /* 0x0000002c024f7224 */ /* 0x040fe400078e024f */
[----:B------:R-:W-:Y:S01]  /*3020*/  @!P4 IMAD.IADD R65, R65, 0x1, -R2 ;  /* 0x000000014141c824 */ /* 0x000fe200078e0a02 */
[C---:B------:R-:W-:Y:S01]  /*3030*/  ISETP.GT.U32.AND P4, PT, R2.reuse, R71, PT ;  /* 0x000000470200720c */ /* 0x040fe20003f84070 */
[----:B------:R-:W-:Y:S02]  /*3040*/  IMAD.MOV R42, RZ, RZ, -R42 ;  /* 0x000000ffff2a7224 */ /* 0x000fe400078e0a2a */
[--C-:B------:R-:W-:Y:S01]  /*3050*/  @!P0 IMAD.IADD R69, R69, 0x1, -R2.reuse ;  /* 0x0000000145458824 */ /* 0x100fe200078e0a02 */
[C---:B------:R-:W-:Y:S01]  /*3060*/  ISETP.GT.U32.AND P0, PT, R2.reuse, R75, PT ;  /* 0x0000004b0200720c */ /* 0x040fe20003f04070 */
[----:B------:R-:W-:Y:S01]  /*3070*/  @!P5 IMAD.IADD R73, R73, 0x1, -R2 ;  /* 0x000000014949d824 */ /* 0x000fe200078e0a02 */
[C---:B------:R-:W-:Y:S01]  /*3080*/  ISETP.GT.U32.AND P5, PT, R2.reuse, R79, PT ;  /* 0x0000004f0200720c */ /* 0x040fe20003fa4070 */
[----:B------:R-:W-:-:S02]  /*3090*/  IMAD R77, R2, R42, R77 ;  /* 0x0000002a024d7224 */ /* 0x000fc400078e024d */
[----:B------:R-:W-:-:S04]  /*30a0*/  IMAD.HI.U32 R42, R5, R83, RZ ;  /* 0x00000053052a7227 */ /* 0x000fc800078e00ff */
[----:B------:R-:W-:Y:S02]  /*30b0*/  IMAD.MOV R44, RZ, RZ, -R42 ;  /* 0x000000ffff2c7224 */ /* 0x000fe400078e0a2a */
[--C-:B------:R-:W-:Y:S01]  /*30c0*/  @!P4 IMAD.IADD R71, R71, 0x1, -R2.reuse ;  /* 0x000000014747c824 */ /* 0x100fe200078e0a02 */
[----:B------:R-:W-:Y:S01]  /*30d0*/  ISETP.GE.AND P4, PT, R48, RZ, PT ;  /* 0x000000ff3000720c */ /* 0x000fe20003f86270 */
[C---:B------:R-:W-:Y:S02]  /*30e0*/  IMAD R83, R2.reuse, R44, R83 ;  /* 0x0000002c02537224 */ /* 0x040fe400078e0253 */
[--C-:B------:R-:W-:Y:S01]  /*30f0*/  @!P0 IMAD.IADD R75, R75, 0x1, -R2.reuse ;  /* 0x000000014b4b8824 */ /* 0x100fe200078e0a02 */
[C---:B------:R-:W-:Y:S01]  /*3100*/  ISETP.GT.U32.AND P3, PT, R2.reuse, R71, PT ;  /* 0x000000470200720c */ /* 0x040fe20003f64070 */
[----:B------:R-:W-:Y:S01]  /*3110*/  @!P5 IMAD.IADD R79, R79, 0x1, -R2 ;  /* 0x000000014f4fd824 */ /* 0x000fe200078e0a02 */
[C---:B------:R-:W-:Y:S01]  /*3120*/  ISETP.GT.U32.AND P5, PT, R2.reuse, R83, PT ;  /* 0x000000530200720c */ /* 0x040fe20003fa4070 */
[----:B------:R-:W-:Y:S01]  /*3130*/  IMAD.HI.U32 R42, R5, R85, RZ ;  /* 0x00000055052a7227 */ /* 0x000fe200078e00ff */
[----:B------:R-:W-:-:S03]  /*3140*/  ISETP.GT.U32.AND P0, PT, R2, R75, PT ;  /* 0x0000004b0200720c */ /* 0x000fc60003f04070 */
[----:B------:R-:W-:-:S04]  /*3150*/  IMAD.HI.U32 R46, R5, R81, RZ ;  /* 0x00000051052e7227 */ /* 0x000fc800078e00ff */
[----:B------:R-:W-:Y:S02]  /*3160*/  IMAD.MOV R42, RZ, RZ, -R42 ;  /* 0x000000ffff2a7224 */ /* 0x000fe400078e0a2a */
[----:B------:R-:W-:Y:S02]  /*3170*/  IMAD.MOV R46, RZ, RZ, -R46 ;  /* 0x000000ffff2e7224 */ /* 0x000fe400078e0a2e */
[C---:B------:R-:W-:Y:S02]  /*3180*/  IMAD R85, R2.reuse, R42, R85 ;  /* 0x0000002a02557224 */ /* 0x040fe400078e0255 */
[C---:B------:R-:W-:Y:S02]  /*3190*/  IMAD R81, R2.reuse, R46, R81 ;  /* 0x0000002e02517224 */ /* 0x040fe400078e0251 */
[--C-:B------:R-:W-:Y:S01]  /*31a0*/  @!P5 IMAD.IADD R83, R83, 0x1, -R2.reuse ;  /* 0x000000015353d824 */ /* 0x100fe200078e0a02 */
[C---:B------:R-:W-:Y:S01]  /*31b0*/  ISETP.GT.U32.AND P5, PT, R2.reuse, R85, PT ;  /* 0x000000550200720c */ /* 0x040fe20003fa4070 */
[----:B------:R-:W-:Y:S01]  /*31c0*/  @!P3 IMAD.IADD R71, R71, 0x1, -R2 ;  /* 0x000000014747b824 */ /* 0x000fe200078e0a02 */
[----:B------:R-:W-:Y:S01]  /*31d0*/  ISETP.GT.U32.AND P3, PT, R2, R77, PT ;  /* 0x0000004d0200720c */ /* 0x000fe20003f64070 */
[----:B------:R-:W-:-:S04]  /*31e0*/  IMAD.HI.U32 R44, R5, R87, RZ ;  /* 0x00000057052c7227 */ /* 0x000fc800078e00ff */
[----:B------:R-:W-:Y:S01]  /*31f0*/  @!P0 IMAD.IADD R75, R75, 0x1, -R2 ;  /* 0x000000014b4b8824 */ /* 0x000fe200078e0a02 */
[----:B------:R-:W-:Y:S01]  /*3200*/  ISETP.GT.U32.AND P0, PT, R2, R81, PT ;  /* 0x000000510200720c */ /* 0x000fe20003f04070 */
[----:B------:R-:W-:Y:S02]  /*3210*/  IMAD.MOV R44, RZ, RZ, -R44 ;  /* 0x000000ffff2c7224 */ /* 0x000fe400078e0a2c */
[----:B------:R-:W-:-:S04]  /*3220*/  IMAD.HI.U32 R46, R5, R89, RZ ;  /* 0x00000059052e7227 */ /* 0x000fc800078e00ff */
[C---:B------:R-:W-:Y:S02]  /*3230*/  IMAD R87, R2.reuse, R44, R87 ;  /* 0x0000002c02577224 */ /* 0x040fe400078e0257 */
[--C-:B------:R-:W-:Y:S02]  /*3240*/  @!P5 IMAD.IADD R85, R85, 0x1, -R2.reuse ;  /* 0x000000015555d824 */ /* 0x100fe400078e0a02 */
[--C-:B------:R-:W-:Y:S01]  /*3250*/  @!P3 IMAD.IADD R77, R77, 0x1, -R2.reuse ;  /* 0x000000014d4db824 */ /* 0x100fe200078e0a02 */
[----:B------:R-:W-:Y:S01]  /*3260*/  ISETP.GT.U32.AND P5, PT, R2, R87, PT ;  /* 0x000000570200720c */ /* 0x000fe20003fa4070 */
[----:B------:R-:W-:Y:S01]  /*3270*/  @!P0 IMAD.IADD R81, R81, 0x1, -R2 ;  /* 0x0000000151518824 */ /* 0x000fe200078e0a02 */
[----:B------:R-:W-:Y:S01]  /*3280*/  ISETP.GE.AND P3, PT, R52, RZ, PT ;  /* 0x000000ff3400720c */ /* 0x000fe20003f66270 */
[----:B------:R-:W-:Y:S01]  /*3290*/  IMAD.MOV R46, RZ, RZ, -R46 ;  /* 0x000000ffff2e7224 */ /* 0x000fe200078e0a2e */
[----:B------:R-:W-:Y:S01]  /*32a0*/  ISETP.GE.AND P0, PT, R54, RZ, PT ;  /* 0x000000ff3600720c */ /* 0x000fe20003f06270 */
[----:B------:R-:W-:Y:S01]  /*32b0*/  IMAD.HI.U32 R42, R5, R91, RZ ;  /* 0x0000005b052a7227 */ /* 0x000fe200078e00ff */
[----:B------:R-:W-:-:S02]  /*32c0*/  IABS R52, R76 ;  /* 0x0000004c00347213 */ /* 0x000fc40000000000 */
[----:B------:R-:W-:Y:S01]  /*32d0*/  IABS R54, R78 ;  /* 0x0000004e00367213 */ /* 0x000fe20000000000 */
[----:B------:R-:W-:Y:S01]  /*32e0*/  @!P2 IMAD.MOV R65, RZ, RZ, -R65 ;  /* 0x000000ffff41a224 */ /* 0x000fe200078e0a41 */
[C---:B------:R-:W-:Y:S01]  /*32f0*/  ISETP.GT.U32.AND P2, PT, R2.reuse, R77, PT ;  /* 0x0000004d0200720c */ /* 0x040fe20003f44070 */
[----:B------:R-:W-:Y:S01]  /*3300*/  @!P1 IMAD.MOV R67, RZ, RZ, -R67 ;  /* 0x000000ffff439224 */ /* 0x000fe200078e0a43 */
[----:B------:R-:W-:Y:S01]  /*3310*/  ISETP.GT.U32.AND P1, PT, R2, R79, PT ;  /* 0x0000004f0200720c */ /* 0x000fe20003f24070 */
[----:B------:R-:W-:-:S04]  /*3320*/  IMAD.HI.U32 R44, R5, R50, RZ ;  /* 0x00000032052c7227 */ /* 0x000fc800078e00ff */
[----:B------:R-:W-:Y:S02]  /*3330*/  IMAD R89, R2, R46, R89 ;  /* 0x0000002e02597224 */ /* 0x000fe400078e0259 */
[----:B------:R-:W-:Y:S02]  /*3340*/  IMAD.MOV R42, RZ, RZ, -R42 ;  /* 0x000000ffff2a7224 */ /* 0x000fe400078e0a2a */
[----:B------:R-:W-:-:S04]  /*3350*/  IMAD.HI.U32 R46, R5, R52, RZ ;  /* 0x00000034052e7227 */ /* 0x000fc800078e00ff */
[----:B------:R-:W-:-:S04]  /*3360*/  IMAD.HI.U32 R48, R5, R54, RZ ;  /* 0x0000003605307227 */ /* 0x000fc800078e00ff */
[----:B------:R-:W-:Y:S02]  /*3370*/  IMAD.MOV R93, RZ, RZ, -R44 ;  /* 0x000000ffff5d7224 */ /* 0x000fe400078e0a2c */
[----:B------:R-:W-:Y:S02]  /*3380*/  IMAD R91, R2, R42, R91 ;  /* 0x0000002a025b7224 */ /* 0x000fe400078e025b */
[----:B------:R-:W-:Y:S02]  /*3390*/  IMAD.MOV R95, RZ, RZ, -R46 ;  /* 0x000000ffff5f7224 */ /* 0x000fe400078e0a2e */
[----:B------:R-:W-:-:S04]  /*33a0*/  IMAD.HI.U32 R42, R5, R56, RZ ;  /* 0x00000038052a7227 */ /* 0x000fc800078e00ff */
[----:B------:R-:W-:Y:S01]  /*33b0*/  @!P5 IMAD.IADD R87, R87, 0x1, -R2 ;  /* 0x000000015757d824 */ /* 0x000fe200078e0a02 */
[C---:B------:R-:W-:Y:S01]  /*33c0*/  ISETP.GT.U32.AND P5, PT, R2.reuse, R81, PT ;  /* 0x000000510200720c */ /* 0x040fe20003fa4070 */
[----:B------:R-:W-:Y:S02]  /*33d0*/  IMAD.MOV R97, RZ, RZ, -R48 ;  /* 0x000000ffff617224 */ /* 0x000fe400078e0a30 */
[C---:B------:R-:W-:Y:S02]  /*33e0*/  IMAD R5, R2.reuse, R93, R50 ;  /* 0x0000005d02057224 */ /* 0x040fe400078e0232 */
[----:B------:R-:W-:Y:S01]  /*33f0*/  @!P4 IMAD.MOV R71, RZ, RZ, -R71 ;  /* 0x000000ffff47c224 */ /* 0x000fe200078e0a47 */
[C---:B------:R-:W-:Y:S01]  /*3400*/  ISETP.GT.U32.AND P4, PT, R2.reuse, R83, PT ;  /* 0x000000530200720c */ /* 0x040fe20003f84070 */
[C---:B------:R-:W-:Y:S02]  /*3410*/  IMAD R93, R2.reuse, R95, R52 ;  /* 0x0000005f025d7224 */ /* 0x040fe400078e0234 */
[----:B------:R-:W-:-:S02]  /*3420*/  IMAD R95, R2, R97, R54 ;  /* 0x00000061025f7224 */ /* 0x000fc400078e0236 */
[----:B------:R-:W-:Y:S01]  /*3430*/  @!P6 IMAD.MOV R69, RZ, RZ, -R69 ;  /* 0x000000ffff45e224 */ /* 0x000fe200078e0a45 */
[C---:B------:R-:W-:Y:S01]  /*3440*/  ISETP.GT.U32.AND P6, PT, R2.reuse, R87, PT ;  /* 0x000000570200720c */ /* 0x040fe20003fc4070 */
[----:B------:R-:W-:Y:S01]  /*3450*/  @!P3 IMAD.MOV R73, RZ, RZ, -R73 ;  /* 0x000000ffff49b224 */ /* 0x000fe200078e0a49 */
[C---:B------:R-:W-:Y:S01]  /*3460*/  ISETP.GT.U32.AND P3, PT, R2.reuse, R85, PT ;  /* 0x000000550200720c */ /* 0x040fe20003f64070 */
[----:B------:R-:W-:Y:S01]  /*3470*/  @!P0 IMAD.MOV R75, RZ, RZ, -R75 ;  /* 0x000000ffff4b8224 */ /* 0x000fe200078e0a4b */
[C---:B------:R-:W-:Y:S01]  /*3480*/  ISETP.GT.U32.AND P0, PT, R2.reuse, R89, PT ;  /* 0x000000590200720c */ /* 0x040fe20003f04070 */
[--C-:B------:R-:W-:Y:S01]  /*3490*/  @!P2 IMAD.IADD R77, R77, 0x1, -R2.reuse ;  /* 0x000000014d4da824 */ /* 0x100fe200078e0a02 */
[C---:B------:R-:W-:Y:S01]  /*34a0*/  ISETP.GT.U32.AND P2, PT, R2.reuse, R91, PT ;  /* 0x0000005b0200720c */ /* 0x040fe20003f44070 */
[----:B------:R-:W-:Y:S01]  /*34b0*/  @!P1 IMAD.IADD R79, R79, 0x1, -R2 ;  /* 0x000000014f4f9824 */ /* 0x000fe200078e0a02 */
[----:B------:R-:W-:Y:S01]  /*34c0*/  ISETP.GT.U32.AND P1, PT, R2, R5, PT ;  /* 0x000000050200720c */ /* 0x000fe20003f24070 */
[----:B------:R-:W-:Y:S01]  /*34d0*/  IMAD.MOV R97, RZ, RZ, -R42 ;  /* 0x000000ffff617224 */ /* 0x000fe200078e0a2a */
[----:B------:R-:W-:Y:S01]  /*34e0*/  SHF.R.S32.HI R42, RZ, 0x1f, R243 ;  /* 0x0000001fff2a7819 */ /* 0x000fe200000114f3 */
[----:B------:R-:W-:-:S02]  /*34f0*/  @!P5 IMAD.IADD R81, R81, 0x1, -R2 ;  /* 0x000000015151d824 */ /* 0x000fc400078e0a02 */
[----:B------:R-:W-:Y:S01]  /*3500*/  IMAD R97, R2, R97, R56 ;  /* 0x0000006102617224 */ /* 0x000fe200078e0238 */
[----:B------:R-:W-:Y:S01]  /*3510*/  LEA.HI R243, R42, R243, RZ, 0x7 ;  /* 0x000000f32af37211 */ /* 0x000fe200078f38ff */
[--C-:B------:R-:W-:Y:S01]  /*3520*/  @!P4 IMAD.IADD R83, R83, 0x1, -R2.reuse ;  /* 0x000000015353c824 */ /* 0x100fe200078e0a02 */
[C---:B------:R-:W-:Y:S01]  /*3530*/  ISETP.GT.U32.AND P4, PT, R2.reuse, R93, PT ;  /* 0x0000005d0200720c */ /* 0x040fe20003f84070 */
[--C-:B------:R-:W-:Y:S01]  /*3540*/  @!P3 IMAD.IADD R85, R85, 0x1, -R2.reuse ;  /* 0x000000015555b824 */ /* 0x100fe200078e0a02 */
[----:B------:R-:W-:Y:S01]  /*3550*/  ISETP.GT.U32.AND P5, PT, R2, R97, PT ;  /* 0x000000610200720c */ /* 0x000fe20003fa4070 */
[--C-:B------:R-:W-:Y:S01]  /*3560*/  @!P6 IMAD.IADD R87, R87, 0x1, -R2.reuse ;  /* 0x000000015757e824 */ /* 0x100fe200078e0a02 */
[----:B------:R-:W-:Y:S01]  /*3570*/  ISETP.GE.AND P3, PT, R58, RZ, PT ;  /* 0x000000ff3a00720c */ /* 0x000fe20003f66270 */
[--C-:B------:R-:W-:Y:S01]  /*3580*/  @!P0 IMAD.IADD R89, R89, 0x1, -R2.reuse ;  /* 0x0000000159598824 */ /* 0x100fe200078e0a02 */
[----:B------:R-:W-:Y:S01]  /*3590*/  ISETP.GT.U32.AND P6, PT, R2, R95, PT ;  /* 0x0000005f0200720c */ /* 0x000fe20003fc4070 */
[--C-:B------:R-:W-:Y:S01]  /*35a0*/  @!P2 IMAD.IADD R91, R91, 0x1, -R2.reuse ;  /* 0x000000015b5ba824 */ /* 0x100fe200078e0a02 */
[----:B------:R-:W-:Y:S01]  /*35b0*/  ISETP.GE.AND P0, PT, R60, RZ, PT ;  /* 0x000000ff3c00720c */ /* 0x000fe20003f06270 */
[--C-:B------:R-:W-:Y:S01]  /*35c0*/  @!P1 IMAD.IADD R5, R5, 0x1, -R2.reuse ;  /* 0x0000000105059824 */ /* 0x100fe200078e0a02 */
[----:B------:R-:W-:Y:S01]  /*35d0*/  ISETP.GE.AND P2, PT, R62, RZ, PT ;  /* 0x000000ff3e00720c */ /* 0x000fe20003f46270 */
[----:B------:R-:W-:Y:S01]  /*35e0*/  IMAD R251, R251, UR13, RZ ;  /* 0x0000000dfbfb7c24 */ /* 0x000fe2000f8e02ff */
[----:B------:R-:W-:Y:S01]  /*35f0*/  ISETP.GE.AND P1, PT, R64, RZ, PT ;  /* 0x000000ff4000720c */ /* 0x000fe20003f26270 */
[--C-:B------:R-:W-:Y:S01]  /*3600*/  @!P4 IMAD.IADD R93, R93, 0x1, -R2.reuse ;  /* 0x000000015d5dc824 */ /* 0x100fe200078e0a02 */
[----:B------:R-:W-:Y:S01]  /*3610*/  ISETP.GE.AND P4, PT, R68, RZ, PT ;  /* 0x000000ff4400720c */ /* 0x000fe20003f86270 */
[--C-:B------:R-:W-:Y:S01]  /*3620*/  @!P5 IMAD.IADD R97, R97, 0x1, -R2.reuse ;  /* 0x000000016161d824 */ /* 0x100fe200078e0a02 */
[----:B------:R-:W-:Y:S01]  /*3630*/  ISETP.GE.AND P5, PT, R66, RZ, PT ;  /* 0x000000ff4200720c */ /* 0x000fe20003fa6270 */
[----:B------:R-:W-:Y:S01]  /*3640*/  @!P3 IMAD.MOV R77, RZ, RZ, -R77 ;  /* 0x000000ffff4db224 */ /* 0x000fe200078e0a4d */
[C---:B------:R-:W-:Y:S01]  /*3650*/  ISETP.GT.U32.AND P3, PT, R2.reuse, R89, PT ;  /* 0x000000590200720c */ /* 0x040fe20003f64070 */
[--C-:B------:R-:W-:Y:S01]  /*3660*/  @!P6 IMAD.IADD R95, R95, 0x1, -R2.reuse ;  /* 0x000000015f5fe824 */ /* 0x100fe200078e0a02 */
[C---:B------:R-:W-:Y:S01]  /*3670*/  ISETP.GT.U32.AND P6, PT, R2.reuse, R93, PT ;  /* 0x0000005d0200720c */ /* 0x040fe20003fc4070 */
[----:B------:R-:W-:Y:S01]  /*3680*/  @!P0 IMAD.MOV R79, RZ, RZ, -R79 ;  /* 0x000000ffff4f8224 */ /* 0x000fe200078e0a4f */
[C---:B------:R-:W-:Y:S01]  /*3690*/  ISETP.GT.U32.AND P0, PT, R2.reuse, R91, PT ;  /* 0x0000005b0200720c */ /* 0x040fe20003f04070 */
[----:B------:R-:W-:Y:S01]  /*36a0*/  @!P2 IMAD.MOV R81, RZ, RZ, -R81 ;  /* 0x000000ffff51a224 */ /* 0x000fe200078e0a51 */
[C---:B------:R-:W-:Y:S01]  /*36b0*/  ISETP.GT.U32.AND P2, PT, R2.reuse, R5, PT ;  /* 0x000000050200720c */ /* 0x040fe20003f44070 */
[----:B------:R-:W-:Y:S01]  /*36c0*/  @!P1 IMAD.MOV R83, RZ, RZ, -R83 ;  /* 0x000000ffff539224 */ /* 0x000fe200078e0a53 */
[C---:B------:R-:W-:Y:S01]  /*36d0*/  ISETP.GT.U32.AND P1, PT, R2.reuse, R97, PT ;  /* 0x000000610200720c */ /* 0x040fe20003f24070 */
[----:B------:R-:W-:Y:S01]  /*36e0*/  @!P4 IMAD.MOV R87, RZ, RZ, -R87 ;  /* 0x000000ffff57c224 */ /* 0x000fe200078e0a57 */
[----:B------:R-:W-:Y:S01]  /*36f0*/  ISETP.GE.AND P4, PT, R3, RZ, PT ;  /* 0x000000ff0300720c */ /* 0x000fe20003f86270 */
[----:B------:R-:W-:Y:S01]  /*3700*/  @!P5 IMAD.MOV R85, RZ, RZ, -R85 ;  /* 0x000000ffff55d224 */ /* 0x000fe200078e0a55 */
[----:B------:R-:W-:Y:S01]  /*3710*/  ISETP.GT.U32.AND P5, PT, R2, R95, PT ;  /* 0x0000005f0200720c */ /* 0x000fe20003fa4070 */
[--C-:B------:R-:W-:Y:S01]  /*3720*/  @!P3 IMAD.IADD R89, R89, 0x1, -R2.reuse ;  /* 0x000000015959b824 */ /* 0x100fe200078e0a02 */
[----:B------:R-:W-:Y:S01]  /*3730*/  ISETP.GE.AND P3, PT, R70, RZ, PT ;  /* 0x000000ff4600720c */ /* 0x000fe20003f66270 */
        /* <DEDUP_REMOVED lines=8> */
[----:B------:R-:W-:Y:S01]  /*37c0*/  IMAD R250, R250, UR13, RZ ;  /* 0x0000000dfafa7c24 */ /* 0x000fe2000f8e02ff */
[----:B------:R-:W-:Y:S01]  /*37d0*/  LOP3.LUT R3, RZ, R45, RZ, 0x33, !PT ;  /* 0x0000002dff037212 */ /* 0x000fe200078e33ff */
[----:B------:R-:W-:Y:S01]  /*37e0*/  @!P5 IMAD.IADD R95, R95, 0x1, -R2 ;  /* 0x000000015f5fd824 */ /* 0x000fe200078e0a02 */
[----:B------:R-:W-:Y:S01]  /*37f0*/  ISETP.NE.AND P5, PT, R45, RZ, PT ;  /* 0x000000ff2d00720c */ /* 0x000fe20003fa5270 */
[----:B------:R-:W-:Y:S01]  /*3800*/  IMAD.MOV.U32 R2, RZ, RZ, R5 ;  /* 0x000000ffff027224 */ /* 0x000fe200078e0005 */
[----:B------:R-:W-:Y:S01]  /*3810*/  LEA.HI R78, R90, 0x2e, RZ, 0x1a ;  /* 0x0000002e5a4e7811 */ /* 0x000fe200078fd0ff */
[----:B------:R-:W-:Y:S01]  /*3820*/  @!P3 IMAD.MOV R89, RZ, RZ, -R89 ;  /* 0x000000ffff59b224 */ /* 0x000fe200078e0a59 */
[C---:B------:R-:W-:Y:S01]  /*3830*/  SEL R6, R3.reuse, R6, !P5 ;  /* 0x0000000603067207 */ /* 0x040fe20006800000 */
        /* <DEDUP_REMOVED lines=10> */
[----:B------:R-:W-:Y:S01]  /*38e0*/  IMAD R6, R6, UR5, RZ ;  /* 0x0000000506067c24 */ /* 0x000fe2000f8e02ff */
[----:B------:R-:W-:Y:S01]  /*38f0*/  SEL R12, R3, R12, !P5 ;  /* 0x0000000c030c7207 */ /* 0x000fe20006800000 */
[----:B------:R-:W-:Y:S01]  /*3900*/  IMAD R9, R9, UR5, RZ ;  /* 0x0000000509097c24 */ /* 0x000fe2000f8e02ff */
[----:B------:R-:W-:Y:S01]  /*3910*/  SEL R13, R3, R13, !P5 ;  /* 0x0000000d030d7207 */ /* 0x000fe20006800000 */
[----:B------:R-:W-:Y:S01]  /*3920*/  IMAD R7, R7, UR5, RZ ;  /* 0x0000000507077c24 */ /* 0x000fe2000f8e02ff */
[C---:B------:R-:W-:Y:S01]  /*3930*/  SEL R14, R3.reuse, R14, !P5 ;  /* 0x0000000e030e7207 */ /* 0x040fe20006800000 */
[----:B------:R-:W-:Y:S01]  /*3940*/  IMAD R8, R8, UR5, RZ ;  /* 0x0000000508087c24 */ /* 0x000fe2000f8e02ff */
[C---:B------:R-:W-:Y:S01]  /*3950*/  SEL R15, R3.reuse, R15, !P5 ;  /* 0x0000000f030f7207 */ /* 0x040fe20006800000 */
[----:B------:R-:W-:Y:S01]  /*3960*/  IMAD R10, R10, UR5, RZ ;  /* 0x000000050a0a7c24 */ /* 0x000fe2000f8e02ff */
[----:B------:R-:W-:Y:S01]  /*3970*/  SEL R16, R3, R16, !P5 ;  /* 0x0000001003107207 */ /* 0x000fe20006800000 */
        /* <DEDUP_REMOVED lines=107> */
[----:B------:R-:W0:Y:S01]  /*4030*/  LDC.64 R2, c[0x0][0x218] ;  /* 0x00008600ff027b82 */ /* 0x000e220000000a00 */
[----:B------:R-:W-:Y:S01]  /*4040*/  IMAD R89, R89, UR5, RZ ;  /* 0x0000000559597c24 */ /* 0x000fe2000f8e02ff */
[----:B------:R-:W-:Y:S01]  /*4050*/  LEA R76, P0, R77, UR6, 0x1 ;  /* 0x000000064d4c7c11 */ /* 0x000fe2000f8008ff */
[----:B------:R-:W-:Y:S01]  /*4060*/  IMAD R91, R91, UR5, RZ ;  /* 0x000000055b5b7c24 */ /* 0x000fe2000f8e02ff */
[----:B------:R-:W-:Y:S01]  /*4070*/  UIADD3 UR6, UR8, 0x4000, URZ ;  /* 0x0000400008067890 */ /* 0x000fe2000fffe03f */
[----:B------:R-:W-:Y:S01]  /*4080*/  IMAD R42, R42, UR5, RZ ;  /* 0x000000052a2a7c24 */ /* 0x000fe2000f8e02ff */
[----:B------:R-:W-:Y:S01]  /*4090*/  UMOV UR4, URZ ;  /* 0x0000003f00047c82 */ /* 0x000fe20008000000 */
[----:B------:R-:W-:Y:S01]  /*40a0*/  IMAD R93, R93, UR5, RZ ;  /* 0x000000055d5d7c24 */ /* 0x000fe2000f8e02ff */
[----:B------:R-:W-:Y:S01]  /*40b0*/  USHF.R.U32.HI UR14, URZ, 0x4, UR6 ;  /* 0x000000043f0e7899 */ /* 0x000fe20008011606 */
[----:B------:R-:W-:Y:S01]  /*40c0*/  IMAD R95, R95, UR5, RZ ;  /* 0x000000055f5f7c24 */ /* 0x000fe2000f8e02ff */
[----:B------:R-:W-:Y:S01]  /*40d0*/  UIADD3 UR6, UP0, UR12, 0x80, URZ ;  /* 0x000000800c067890 */ /* 0x000fe2000ff1e03f */
[----:B------:R-:W-:Y:S01]  /*40e0*/  IMAD R97, R97, UR5, RZ ;  /* 0x0000000561617c24 */ /* 0x000fe2000f8e02ff */
[----:B------:R-:W-:Y:S01]  /*40f0*/  USGXT.U32 UR14, UR14, 0xe ;  /* 0x0000000e0e0e789a */ /* 0x000fe20008000000 */
[----:B------:R-:W-:Y:S01]  /*4100*/  IMAD R78, R78, UR13, RZ ;  /* 0x0000000d4e4e7c24 */ /* 0x000fe2000f8e02ff */
[----:B------:R-:W-:Y:S01]  /*4110*/  LEA.HI.X.SX32 R77, R77, UR7, 0x1, P0 ;  /* 0x000000074d4d7c11 */ /* 0x000fe200080f0eff */
[----:B------:R-:W-:Y:S01]  /*4120*/  UIADD3.X UR7, UR4, 0x40000040, URZ, UP0, !UPT ;  /* 0x4000004004077890 */ /* 0x000fe200087fe43f */
[----:B------:R-:W-:Y:S01]  /*4130*/  CS2R R44, SRZ ;  /* 0x00000000002c7805 */ /* 0x000fe2000001ff00 */
[----:B------:R-:W-:Y:S01]  /*4140*/  UMOV UR5, URZ ;  /* 0x0000003f00057c82 */ /* 0x000fe20008000000 */
[----:B------:R-:W-:Y:S01]  /*4150*/  IMAD R249, R249, UR13, RZ ;  /* 0x0000000df9f97c24 */ /* 0x000fe2000f8e02ff */
[----:B------:R-:W-:Y:S01]  /*4160*/  UMOV UR4, UR6 ;  /* 0x0000000600047c82 */ /* 0x000fe20008000000 */
[----:B------:R-:W-:Y:S01]  /*4170*/  IMAD R248, R248, UR13, RZ ;  /* 0x0000000df8f87c24 */ /* 0x000fe2000f8e02ff */
[----:B------:R-:W-:Y:S01]  /*4180*/  SHF.R.S32.HI R243, RZ, 0x7, R243 ;  /* 0x00000007fff37819 */ /* 0x000fe200000114f3 */
[----:B------:R-:W-:Y:S01]  /*4190*/  IMAD R247, R247, UR13, RZ ;  /* 0x0000000df7f77c24 */ /* 0x000fe2000f8e02ff */
[-C--:B0-----:R-:W-:Y:S01]  /*41a0*/  LEA R187, P2, R6, R2.reuse, 0x1 ;  /* 0x0000000206bb7211 */ /* 0x081fe200078408ff */
[----:B------:R-:W-:Y:S01]  /*41b0*/  IMAD R246, R246, UR13, RZ ;  /* 0x0000000df6f67c24 */ /* 0x000fe2000f8e02ff */
[-C--:B------:R-:W-:Y:S01]  /*41c0*/  LEA R188, P3, R9, R2.reuse, 0x1 ;  /* 0x0000000209bc7211 */ /* 0x080fe200078608ff */
[----:B------:R-:W-:Y:S01]  /*41d0*/  IMAD R245, R245, UR13, RZ ;  /* 0x0000000df5f57c24 */ /* 0x000fe2000f8e02ff */
[-C--:B------:R-:W-:Y:S01]  /*41e0*/  LEA R166, P4, R7, R2.reuse, 0x1 ;  /* 0x0000000207a67211 */ /* 0x080fe200078808ff */
[----:B------:R-:W-:Y:S01]  /*41f0*/  IMAD R244, R244, UR13, RZ ;  /* 0x0000000df4f47c24 */ /* 0x000fe2000f8e02ff */
[----:B------:R-:W-:-:S02]  /*4200*/  LEA R189, P5, R8, R2, 0x1 ;  /* 0x0000000208bd7211 */ /* 0x000fc400078a08ff */
[-C--:B------:R-:W-:Y:S02]  /*4210*/  LEA R190, P6, R10, R2.reuse, 0x1 ;  /* 0x000000020abe7211 */ /* 0x080fe400078c08ff */
[-C--:B------:R-:W-:Y:S02]  /*4220*/  LEA.HI.X.SX32 R162, R6, R3.reuse, 0x1, P2 ;  /* 0x0000000306a27211 */ /* 0x080fe400010f0eff */
[-C--:B------:R-:W-:Y:S02]  /*4230*/  LEA.HI.X.SX32 R164, R9, R3.reuse, 0x1, P3 ;  /* 0x0000000309a47211 */ /* 0x080fe400018f0eff */
[-C--:B------:R-:W-:Y:S02]  /*4240*/  LEA.HI.X.SX32 R58, R7, R3.reuse, 0x1, P4 ;  /* 0x00000003073a7211 */ /* 0x080fe400020f0eff */
[----:B------:R-:W-:Y:S02]  /*4250*/  LEA.HI.X.SX32 R59, R8, R3, 0x1, P5 ;  /* 0x00000003083b7211 */ /* 0x000fe400028f0eff */
[----:B------:R-:W-:-:S02]  /*4260*/  LEA R191, P1, R11, R2, 0x1 ;  /* 0x000000020bbf7211 */ /* 0x000fc400078208ff */
[-C--:B------:R-:W-:Y:S02]  /*4270*/  LEA R192, P2, R12, R2.reuse, 0x1 ;  /* 0x000000020cc07211 */ /* 0x080fe400078408ff */
[-C--:B------:R-:W-:Y:S02]  /*4280*/  LEA R193, P3, R13, R2.reuse, 0x1 ;  /* 0x000000020dc17211 */ /* 0x080fe400078608ff */
[-C--:B------:R-:W-:Y:S02]  /*4290*/  LEA R194, P4, R14, R2.reuse, 0x1 ;  /* 0x000000020ec27211 */ /* 0x080fe400078808ff */
[-C--:B------:R-:W-:Y:S02]  /*42a0*/  LEA R195, P5, R15, R2.reuse, 0x1 ;  /* 0x000000020fc37211 */ /* 0x080fe400078a08ff */
[----:B------:R-:W-:Y:S02]  /*42b0*/  LEA.HI.X.SX32 R60, R10, R3, 0x1, P6 ;  /* 0x000000030a3c7211 */ /* 0x000fe400030f0eff */
[----:B------:R-:W-:-:S02]  /*42c0*/  LEA R196, P6, R16, R2, 0x1 ;  /* 0x0000000210c47211 */ /* 0x000fc400078c08ff */
[-C--:B------:R-:W-:Y:S02]  /*42d0*/  LEA.HI.X.SX32 R61, R11, R3.reuse, 0x1, P1 ;  /* 0x000000030b3d7211 */ /* 0x080fe400008f0eff */
        /* <DEDUP_REMOVED lines=26> */
[----:B------:R-:W-:Y:S02]  /*4480*/  CS2R R24, SRZ ;  /* 0x0000000000187805 */ /* 0x000fe4000001ff00 */
[-C--:B------:R-:W-:Y:S02]  /*4490*/  LEA.HI.X.SX32 R186, R26, R3.reuse, 0x1, P4 ;  /* 0x000000031aba7211 */ /* 0x080fe400020f0eff */
[----:B------:R-:W-:-:S02]  /*44a0*/  LEA.HI.X.SX32 R138, R27, R3, 0x1, P5 ;  /* 0x000000031b8a7211 */ /* 0x000fc400028f0eff */
[----:B------:R-:W-:Y:S02]  /*44b0*/  CS2R R26, SRZ ;  /* 0x00000000001a7805 */ /* 0x000fe4000001ff00 */
[-C--:B------:R-:W-:Y:S02]  /*44c0*/  LEA R10, P1, R29, R2.reuse, 0x1 ;  /* 0x000000021d0a7211 */ /* 0x080fe400078208ff */
[-C--:B------:R-:W-:Y:S02]  /*44d0*/  LEA R11, P2, R30, R2.reuse, 0x1 ;  /* 0x000000021e0b7211 */ /* 0x080fe400078408ff */
[-C--:B------:R-:W-:Y:S02]  /*44e0*/  LEA R12, P3, R31, R2.reuse, 0x1 ;  /* 0x000000021f0c7211 */ /* 0x080fe400078608ff */
[-C--:B------:R-:W-:Y:S02]  /*44f0*/  LEA R13, P4, R32, R2.reuse, 0x1 ;  /* 0x00000002200d7211 */ /* 0x080fe400078808ff */
[----:B------:R-:W-:-:S02]  /*4500*/  LEA R14, P5, R33, R2, 0x1 ;  /* 0x00000002210e7211 */ /* 0x000fc400078a08ff */
[-C--:B------:R-:W-:Y:S02]  /*4510*/  LEA.HI.X.SX32 R136, R28, R3.reuse, 0x1, P6 ;  /* 0x000000031c887211 */ /* 0x080fe400030f0eff */
[----:B------:R-:W-:Y:S02]  /*4520*/  LEA R15, P6, R34, R2, 0x1 ;  /* 0x00000002220f7211 */ /* 0x000fe400078c08ff */
[-C--:B------:R-:W-:Y:S02]  /*4530*/  LEA.HI.X.SX32 R170, R29, R3.reuse, 0x1, P1 ;  /* 0x000000031daa7211 */ /* 0x080fe400008f0eff */
[----:B------:R-:W-:Y:S02]  /*4540*/  CS2R R28, SRZ ;  /* 0x00000000001c7805 */ /* 0x000fe4000001ff00 */
[-C--:B------:R-:W-:Y:S02]  /*4550*/  LEA.HI.X.SX32 R134, R30, R3.reuse, 0x1, P2 ;  /* 0x000000031e867211 */ /* 0x080fe400010f0eff */
[----:B------:R-:W-:-:S02]  /*4560*/  LEA.HI.X.SX32 R171, R31, R3, 0x1, P3 ;  /* 0x000000031fab7211 */ /* 0x000fc400018f0eff */
[----:B------:R-:W-:Y:S02]  /*4570*/  CS2R R30, SRZ ;  /* 0x00000000001e7805 */ /* 0x000fe4000001ff00 */
[-C--:B------:R-:W-:Y:S02]  /*4580*/  LEA.HI.X.SX32 R132, R32, R3.reuse, 0x1, P4 ;  /* 0x0000000320847211 */ /* 0x080fe400020f0eff */
[----:B------:R-:W-:Y:S02]  /*4590*/  LEA.HI.X.SX32 R172, R33, R3, 0x1, P5 ;  /* 0x0000000321ac7211 */ /* 0x000fe400028f0eff */
[----:B------:R-:W-:Y:S02]  /*45a0*/  CS2R R32, SRZ ;  /* 0x0000000000207805 */ /* 0x000fe4000001ff00 */
[-C--:B------:R-:W-:Y:S02]  /*45b0*/  LEA R16, P1, R35, R2.reuse, 0x1 ;  /* 0x0000000223107211 */ /* 0x080fe400078208ff */
[----:B------:R-:W-:-:S02]  /*45c0*/  LEA R5, P2, R36, R2, 0x1 ;  /* 0x0000000224057211 */ /* 0x000fc400078408ff */
[-C--:B------:R-:W-:Y:S02]  /*45d0*/  LEA R57, P3, R37, R2.reuse, 0x1 ;  /* 0x0000000225397211 */ /* 0x080fe400078608ff */
[-C--:B------:R-:W-:Y:S02]  /*45e0*/  LEA R56, P4, R40, R2.reuse, 0x1 ;  /* 0x0000000228387211 */ /* 0x080fe400078808ff */
[-C--:B------:R-:W-:Y:S02]  /*45f0*/  LEA R23, P5, R38, R2.reuse, 0x1 ;  /* 0x0000000226177211 */ /* 0x080fe400078a08ff */
[-C--:B------:R-:W-:Y:S02]  /*4600*/  LEA.HI.X.SX32 R130, R34, R3.reuse, 0x1, P6 ;  /* 0x0000000322827211 */ /* 0x080fe400030f0eff */
[----:B------:R-:W-:Y:S02]  /*4610*/  LEA R22, P6, R39, R2, 0x1 ;  /* 0x0000000227167211 */ /* 0x000fe400078c08ff */
[----:B------:R-:W-:-:S02]  /*4620*/  LEA.HI.X.SX32 R173, R35, R3, 0x1, P1 ;  /* 0x0000000323ad7211 */ /* 0x000fc400008f0eff */
[----:B------:R-:W-:Y:S02]  /*4630*/  CS2R R34, SRZ ;  /* 0x0000000000227805 */ /* 0x000fe4000001ff00 */
[-C--:B------:R-:W-:Y:S02]  /*4640*/  LEA.HI.X.SX32 R174, R36, R3.reuse, 0x1, P2 ;  /* 0x0000000324ae7211 */ /* 0x080fe400010f0eff */
[-C--:B------:R-:W-:Y:S02]  /*4650*/  LEA.HI.X.SX32 R128, R37, R3.reuse, 0x1, P3 ;  /* 0x0000000325807211 */ /* 0x080fe400018f0eff */
[----:B------:R-:W-:Y:S02]  /*4660*/  CS2R R36, SRZ ;  /* 0x0000000000247805 */ /* 0x000fe4000001ff00 */
[-C--:B------:R-:W-:Y:S02]  /*4670*/  LEA.HI.X.SX32 R175, R40, R3.reuse, 0x1, P4 ;  /* 0x0000000328af7211 */ /* 0x080fe400020f0eff */
[----:B------:R-:W-:-:S02]  /*4680*/  LEA.HI.X.SX32 R126, R38, R3, 0x1, P5 ;  /* 0x00000003267e7211 */ /* 0x000fc400028f0eff */
[-C--:B------:R-:W-:Y:S02]  /*4690*/  LEA R21, P1, R41, R2.reuse, 0x1 ;  /* 0x0000000229157211 */ /* 0x080fe400078208ff */
[-C--:B------:R-:W-:Y:S02]  /*46a0*/  LEA R20, P2, R43, R2.reuse, 0x1 ;  /* 0x000000022b147211 */ /* 0x080fe400078408ff */
[-C--:B------:R-:W-:Y:S02]  /*46b0*/  LEA R19, P3, R47, R2.reuse, 0x1 ;  /* 0x000000022f137211 */ /* 0x080fe400078608ff */
[-C--:B------:R-:W-:Y:S02]  /*46c0*/  LEA R4, P4, R49, R2.reuse, 0x1 ;  /* 0x0000000231047211 */ /* 0x080fe400078808ff */
[----:B------:R-:W-:Y:S02]  /*46d0*/  LEA R18, P5, R51, R2, 0x1 ;  /* 0x0000000233127211 */ /* 0x000fe400078a08ff */
[----:B------:R-:W-:-:S02]  /*46e0*/  LEA.HI.X.SX32 R176, R39, R3, 0x1, P6 ;  /* 0x0000000327b07211 */ /* 0x000fc400030f0eff */
[----:B------:R-:W-:Y:S02]  /*46f0*/  CS2R R38, SRZ ;  /* 0x0000000000267805 */ /* 0x000fe4000001ff00 */
[----:B------:R-:W-:Y:S02]  /*4700*/  LEA R17, P6, R53, R2, 0x1 ;  /* 0x0000000235117211 */ /* 0x000fe400078c08ff */
[-C--:B------:R-:W-:Y:S02]  /*4710*/  LEA.HI.X.SX32 R177, R41, R3.reuse, 0x1, P1 ;  /* 0x0000000329b17211 */ /* 0x080fe400008f0eff */
[----:B------:R-:W-:Y:S02]  /*4720*/  CS2R R40, SRZ ;  /* 0x0000000000287805 */ /* 0x000fe4000001ff00 */
[-C--:B------:R-:W-:Y:S02]  /*4730*/  LEA.HI.X.SX32 R178, R43, R3.reuse, 0x1, P2 ;  /* 0x000000032bb27211 */ /* 0x080fe400010f0eff */
[----:B------:R-:W-:-:S02]  /*4740*/  LEA.HI.X.SX32 R179, R47, R3, 0x1, P3 ;  /* 0x000000032fb37211 */ /* 0x000fc400018f0eff */
[----:B------:R-:W-:Y:S02]  /*4750*/  CS2R R46, SRZ ;  /* 0x00000000002e7805 */ /* 0x000fe4000001ff00 */
[-C--:B------:R-:W-:Y:S02]  /*4760*/  LEA.HI.X.SX32 R183, R49, R3.reuse, 0x1, P4 ;  /* 0x0000000331b77211 */ /* 0x080fe400020f0eff */
[----:B------:R-:W-:Y:S02]  /*4770*/  CS2R R48, SRZ ;  /* 0x0000000000307805 */ /* 0x000fe4000001ff00 */
[----:B------:R-:W-:Y:S02]  /*4780*/  LEA.HI.X.SX32 R180, R51, R3, 0x1, P5 ;  /* 0x0000000333b47211 */ /* 0x000fe400028f0eff */
[----:B------:R-:W-:Y:S02]  /*4790*/  CS2R R50, SRZ ;  /* 0x0000000000327805 */ /* 0x000fe4000001ff00 */
[----:B------:R-:W-:-:S02]  /*47a0*/  LEA R6, P1, R55, R2, 0x1 ;  /* 0x0000000237067211 */ /* 0x000fc400078208ff */
[-C--:B------:R-:W-:Y:S02]  /*47b0*/  LEA R7, P2, R182, R2.reuse, 0x1 ;  /* 0x00000002b6077211 */ /* 0x080fe400078408ff */
[-C--:B------:R-:W-:Y:S02]  /*47c0*/  LEA R8, P3, R184, R2.reuse, 0x1 ;  /* 0x00000002b8087211 */ /* 0x080fe400078608ff */
[-C--:B------:R-:W-:Y:S02]  /*47d0*/  LEA R223, P4, R80, R2.reuse, 0x1 ;  /* 0x0000000250df7211 */ /* 0x080fe400078808ff */
[----:B------:R-:W-:Y:S02]  /*47e0*/  LEA R224, P5, R82, R2, 0x1 ;  /* 0x0000000252e07211 */ /* 0x000fe400078a08ff */
[----:B------:R-:W-:Y:S02]  /*47f0*/  LEA.HI.X.SX32 R181, R53, R3, 0x1, P6 ;  /* 0x0000000335b57211 */ /* 0x000fe400030f0eff */
[----:B------:R-:W-:-:S02]  /*4800*/  CS2R R52, SRZ ;  /* 0x0000000000347805 */ /* 0x000fc4000001ff00 */
[----:B------:R-:W-:Y:S02]  /*4810*/  LEA R225, P6, R84, R2, 0x1 ;  /* 0x0000000254e17211 */ /* 0x000fe400078c08ff */
[-C--:B------:R-:W-:Y:S02]  /*4820*/  LEA.HI.X.SX32 R185, R55, R3.reuse, 0x1, P1 ;  /* 0x0000000337b97211 */ /* 0x080fe400008f0eff */
[----:B------:R-:W-:Y:S02]  /*4830*/  CS2R R54, SRZ ;  /* 0x0000000000367805 */ /* 0x000fe4000001ff00 */
[-C--:B------:R-:W-:Y:S02]  /*4840*/  LEA.HI.X.SX32 R182, R182, R3.reuse, 0x1, P2 ;  /* 0x00000003b6b67211 */ /* 0x080fe400010f0eff */
[-C--:B------:R-:W-:Y:S02]  /*4850*/  LEA.HI.X.SX32 R184, R184, R3.reuse, 0x1, P3 ;  /* 0x00000003b8b87211 */ /* 0x080fe400018f0eff */
[----:B------:R-:W-:-:S02]  /*4860*/  LEA.HI.X.SX32 R80, R80, R3, 0x1, P4 ;  /* 0x0000000350507211 */ /* 0x000fc400020f0eff */
[----:B------:R-:W-:Y:S02]  /*4870*/  LEA.HI.X.SX32 R82, R82, R3, 0x1, P5 ;  /* 0x0000000352527211 */ /* 0x000fe400028f0eff */
        /* <DEDUP_REMOVED lines=30> */
[----:B------:R-:W-:Y:S02]  /*4a60*/  LEA.HI R2, R90, 0xe, RZ, 0x1a ;  /* 0x0000000e5a027811 */ /* 0x000fe400078fd0ff */
[C---:B------:R-:W-:Y:S02]  /*4a70*/  LOP3.LUT R89, R0.reuse, 0x7c, RZ, 0xfc, !PT ;  /* 0x0000007c00597812 */ /* 0x040fe400078efcff */
[----:B------:R-:W-:Y:S01]  /*4a80*/  LOP3.LUT R85, R0, 0x78, RZ, 0xfc, !PT ;  /* 0x0000007800557812 */ /* 0x000fe200078efcff */
[----:B------:R-:W-:Y:S01]  /*4a90*/  IMAD R2, R2, UR13, RZ ;  /* 0x0000000d02027c24 */ /* 0x000fe2000f8e02ff */
[-C--:B------:R-:W-:Y:S01]  /*4aa0*/  LEA.HI.X.SX32 R214, R91, R3.reuse, 0x1, P1 ;  /* 0x000000035bd67211 */ /* 0x080fe200008f0eff */
[----:B------:R-:W-:Y:S01]  /*4ab0*/  IMAD R78, R89, UR13, RZ ;  /* 0x0000000d594e7c24 */ /* 0x000fe2000f8e02ff */
[-C--:B------:R-:W-:Y:S01]  /*4ac0*/  LEA.HI.X.SX32 R215, R42, R3.reuse, 0x1, P2 ;  /* 0x000000032ad77211 */ /* 0x080fe200010f0eff */
[----:B------:R-:W-:Y:S01]  /*4ad0*/  IMAD R2, R85, UR13, RZ ;  /* 0x0000000d55027c24 */ /* 0x000fe2000f8e02ff */
[-C--:B------:R-:W-:Y:S01]  /*4ae0*/  LEA.HI.X.SX32 R216, R93, R3.reuse, 0x1, P3 ;  /* 0x000000035dd87211 */ /* 0x080fe200018f0eff */
[----:B------:R-:W-:Y:S01]  /*4af0*/  IMAD R2, R0, UR13, RZ ;  /* 0x0000000d00027c24 */ /* 0x000fe2000f8e02ff */
[-C--:B------:R-:W-:Y:S01]  /*4b00*/  LEA.HI.X.SX32 R217, R95, R3.reuse, 0x1, P4 ;  /* 0x000000035fd97211 */ /* 0x080fe200020f0eff */
[----:B------:R-:W-:Y:S01]  /*4b10*/  IMAD R78, R139, UR13, RZ ;  /* 0x0000000d8b4e7c24 */ /* 0x000fe2000f8e02ff */
[----:B------:R-:W-:Y:S01]  /*4b20*/  LEA.HI.X.SX32 R218, R97, R3, 0x1, P5 ;  /* 0x0000000361da7211 */ /* 0x000fe200028f0eff */
[----:B------:R-:W-:Y:S01]  /*4b30*/  IMAD R2, R135, UR13, RZ ;  /* 0x0000000d87027c24 */ /* 0x000fe2000f8e02ff */
[----:B------:R-:W-:Y:S01]  /*4b40*/  LEA.HI R3, R90, 0x1e, RZ, 0x1a ;  /* 0x0000001e5a037811 */ /* 0x000fe200078fd0ff */
[----:B------:R-:W-:Y:S01]  /*4b50*/  IMAD R78, R133, UR13, RZ ;  /* 0x0000000d854e7c24 */ /* 0x000fe2000f8e02ff */
[----:B------:R-:W-:Y:S01]  /*4b60*/  LOP3.LUT R87, R0, 0x7a, RZ, 0xfc, !PT ;  /* 0x0000007a00577812 */ /* 0x000fe200078efcff */
[----:B------:R-:W-:Y:S01]  /*4b70*/  IMAD R2, R129, UR13, RZ ;  /* 0x0000000d81027c24 */ /* 0x000fe2000f8e02ff */
[C---:B------:R-:W-:Y:S01]  /*4b80*/  LEA.HI R79, R90.reuse, 0x3e, RZ, 0x1a ;  /* 0x0000003e5a4f7811 */ /* 0x040fe200078fd0ff */
[----:B------:R-:W-:Y:S01]  /*4b90*/  IMAD R3, R3, UR13, RZ ;  /* 0x0000000d03037c24 */ /* 0x000fe2000f8e02ff */
[----:B------:R-:W-:Y:S01]  /*4ba0*/  LEA.HI R81, R90, 0x4e, RZ, 0x1a ;  /* 0x0000004e5a517811 */ /* 0x000fe200078fd0ff */
[----:B------:R-:W-:Y:S01]  /*4bb0*/  IMAD R78, R127, UR13, RZ ;  /* 0x0000000d7f4e7c24 */ /* 0x000fe2000f8e02ff */
[----:B------:R-:W-:Y:S01]  /*4bc0*/  LOP3.LUT R97, R0, 0x12, RZ, 0xfc, !PT ;  /* 0x0000001200617812 */ /* 0x000fe200078efcff */
[----:B------:R-:W-:Y:S01]  /*4bd0*/  IMAD R3, R87, UR13, RZ ;  /* 0x0000000d57037c24 */ /* 0x000fe2000f8e02ff */
[----:B------:R-:W-:Y:S01]  /*4be0*/  LEA.HI R83, R90, 0x5e, RZ, 0x1a ;  /* 0x0000005e5a537811 */ /* 0x000fe200078fd0ff */
[----:B------:R-:W-:Y:S01]  /*4bf0*/  IMAD R2, R124, UR13, RZ ;  /* 0x0000000d7c027c24 */ /* 0x000fe2000f8e02ff */
[C---:B------:R-:W-:Y:S01]  /*4c00*/  LOP3.LUT R93, R0.reuse, 0x8, RZ, 0xfc, !PT ;  /* 0x00000008005d7812 */ /* 0x040fe200078efcff */
[----:B------:R-:W-:Y:S01]  /*4c10*/  IMAD R78, R123, UR13, RZ ;  /* 0x0000000d7b4e7c24 */ /* 0x000fe2000f8e02ff */
[C---:B------:R-:W-:Y:S01]  /*4c20*/  LOP3.LUT R95, R0.reuse, 0xc, RZ, 0xfc, !PT ;  /* 0x0000000c005f7812 */ /* 0x040fe200078efcff */
[----:B------:R-:W-:Y:S01]  /*4c30*/  IMAD R79, R79, UR13, RZ ;  /* 0x0000000d4f4f7c24 */ /* 0x000fe2000f8e02ff */
[----:B------:R-:W-:Y:S01]  /*4c40*/  LOP3.LUT R90, R0, 0x2, RZ, 0xfc, !PT ;  /* 0x00000002005a7812 */ /* 0x000fe200078efcff */
[----:B------:R-:W-:Y:S01]  /*4c50*/  IMAD R3, R140, UR10, RZ ;  /* 0x0000000a8c037c24 */ /* 0x000fe2000f8e02ff */
[----:B------:R-:W-:Y:S01]  /*4c60*/  UIADD3 UR10, UP0, UR14, 0x2, URZ ;  /* 0x000000020e0a7890 */ /* 0x000fe2000ff1e03f */
[----:B------:R-:W-:Y:S01]  /*4c70*/  IMAD R2, R122, UR13, RZ ;  /* 0x0000000d7a027c24 */ /* 0x000fe2000f8e02ff */
[----:B------:R-:W-:Y:S01]  /*4c80*/  LOP3.LUT R91, R0, 0x4, RZ, 0xfc, !PT ;  /* 0x00000004005b7812 */ /* 0x000fe200078efcff */
[----:B------:R-:W-:Y:S01]  /*4c90*/  IMAD R78, R121, UR13, RZ ;  /* 0x0000000d794e7c24 */ /* 0x000fe2000f8e02ff */
[----:B------:R-:W-:Y:S01]  /*4ca0*/  UIADD3.X UR11, UR5, 0x40000040, URZ, UP0, !UPT ;  /* 0x40000040050b7890 */ /* 0x000fe200087fe43f */
[----:B------:R-:W-:Y:S01]  /*4cb0*/  IMAD R79, R137, UR13, RZ ;  /* 0x0000000d894f7c24 */ /* 0x000fe2000f8e02ff */
[----:B------:R-:W-:Y:S01]  /*4cc0*/  CS2R R42, SRZ ;  /* 0x00000000002a7805 */ /* 0x000fe2000001ff00 */
[----:B------:R-:W-:Y:S01]  /*4cd0*/  IMAD R2, R120, UR13, RZ ;  /* 0x0000000d78027c24 */ /* 0x000fe2000f8e02ff */
[----:B------:R-:W-:Y:S01]  /*4ce0*/  UMOV UR5, UR7 ;  /* 0x0000000700057c82 */ /* 0x000fe20008000000 */
[----:B------:R-:W-:Y:S01]  /*4cf0*/  IMAD R78, R118, UR13, RZ ;  /* 0x0000000d764e7c24 */ /* 0x000fe2000f8e02ff */
[----:B------:R-:W-:Y:S01]  /*4d00*/  UMOV UR6, UR10 ;  /* 0x0000000a00067c82 */ /* 0x000fe20008000000 */
[----:B------:R-:W-:Y:S01]  /*4d10*/  IMAD R79, R131, UR13, RZ ;  /* 0x0000000d834f7c24 */ /* 0x000fe2000f8e02ff */
[----:B------:R-:W-:Y:S01]  /*4d20*/  UMOV UR7, UR11 ;  /* 0x0000000b00077c82 */ /* 0x000fe20008000000 */
[----:B------:R-:W-:Y:S01]  /*4d30*/  IMAD R2, R117, UR13, RZ ;  /* 0x0000000d75027c24 */ /* 0x000fe2000f8e02ff */
[----:B------:R-:W-:Y:S01]  /*4d40*/  UIADD3.64 UR16, UR4, 0x80, URZ ;  /* 0x0000008004107897 */ /* 0x000fe2000fffe03f */
        /* <DEDUP_REMOVED lines=17> */
[----:B------:R-:W-:Y:S01]  /*4e60*/  SHF.R.S32.HI R2, RZ, 0x1f, R3 ;  /* 0x0000001fff027819 */ /* 0x000fe20000011403 */
[----:B------:R-:W-:Y:S01]  /*4e70*/  IMAD R81, R110, UR13, RZ ;  /* 0x0000000d6e517c24 */ /* 0x000fe2000f8e02ff */
[----:B------:R-:W-:Y:S01]  /*4e80*/  UIADD3.64 UR30, UR6, 0x200, URZ ;  /* 0x00000200061e7897 */ /* 0x000fe2000fffe03f */
[----:B------:R-:W-:Y:S01]  /*4e90*/  IMAD R79, R109, UR13, RZ ;  /* 0x0000000d6d4f7c24 */ /* 0x000fe2000f8e02ff */
[----:B------:R-:W-:Y:S01]  /*4ea0*/  SHF.L.U64.HI R2, R3, 0x1, R2 ;  /* 0x0000000103027819 */ /* 0x000fe20000010202 */
[----:B------:R-:W-:Y:S01]  /*4eb0*/  IMAD R78, R108, UR13, RZ ;  /* 0x0000000d6c4e7c24 */ /* 0x000fe2000f8e02ff */
[----:B------:R-:W-:Y:S01]  /*4ec0*/  UIADD3.64 UR34, UR6, 0x202, URZ ;  /* 0x0000020206227897 */ /* 0x000fe2000fffe03f */
[----:B------:R-:W-:Y:S01]  /*4ed0*/  IMAD R81, R107, UR13, RZ ;  /* 0x0000000d6b517c24 */ /* 0x000fe2000f8e02ff */
[----:B------:R-:W-:Y:S01]  /*4ee0*/  UIADD3.64 UR38, UR6, 0x204, URZ ;  /* 0x0000020406267897 */ /* 0x000fe2000fffe03f */
[----:B------:R-:W-:Y:S01]  /*4ef0*/  IMAD R79, R106, UR13, RZ ;  /* 0x0000000d6a4f7c24 */ /* 0x000fe2000f8e02ff */
[----:B------:R-:W-:Y:S01]  /*4f00*/  ULDC UR10, c[0x0][0x238] ;  /* 0x00008e00000a7ab9 */ /* 0x000fe20000000800 */
[----:B------:R-:W-:-:S02]  /*4f10*/  IMAD R78, R105, UR13, RZ ;  /* 0x0000000d694e7c24 */ /* 0x000fc4000f8e02ff */
[----:B------:R-:W-:Y:S02]  /*4f20*/  IMAD R81, R104, UR13, RZ ;  /* 0x0000000d68517c24 */ /* 0x000fe4000f8e02ff */
[----:B------:R-:W-:Y:S02]  /*4f30*/  IMAD R79, R103, UR13, RZ ;  /* 0x0000000d674f7c24 */ /* 0x000fe4000f8e02ff */
[----:B------:R-:W-:Y:S02]  /*4f40*/  IMAD R78, R102, UR13, RZ ;  /* 0x0000000d664e7c24 */ /* 0x000fe4000f8e02ff */
[----:B------:R-:W-:Y:S02]  /*4f50*/  IMAD R81, R101, UR13, RZ ;  /* 0x0000000d65517c24 */ /* 0x000fe4000f8e02ff */
[----:B------:R-:W-:Y:S02]  /*4f60*/  IMAD R79, R100, UR13, RZ ;  /* 0x0000000d644f7c24 */ /* 0x000fe4000f8e02ff */
        /* <DEDUP_REMOVED lines=8> */
[----:B------:R-:W-:Y:S02]  /*4ff0*/  IMAD.SHL.U32 R3, R3, 0x2, RZ ;  /* 0x0000000203037824 */ /* 0x000fe400078e00ff */
[----:B------:R-:W-:Y:S02]  /*5000*/  IMAD R81, R92, UR13, RZ ;  /* 0x0000000d5c517c24 */ /* 0x000fe4000f8e02ff */
[----:B------:R-:W-:Y:S02]  /*5010*/  IMAD R79, R91, UR13, RZ ;  /* 0x0000000d5b4f7c24 */ /* 0x000fe4000f8e02ff */
[----:B------:R-:W-:-:S07]  /*5020*/  IMAD R78, R90, UR13, RZ ;  /* 0x0000000d5a4e7c24 */ /* 0x000fce000f8e02ff */
.L_x_1:
[C---:B------:R-:W-:Y:S01]  /*5030*/  LOP3.LUT R78, R0.reuse, 0x4, RZ, 0xfc, !PT ;  /* 0x00000004004e7812 */ /* 0x040fe200078efcff */
[----:B------:R-:W-:Y:S01]  /*5040*/  ULDC UR11, c[0x0][0x238] ;  /* 0x00008e00000b7ab9 */ /* 0x000fe20000000800 */
[C---:B------:R-:W-:Y:S01]  /*5050*/  LOP3.LUT R92, R0.reuse, 0x4, RZ, 0xfc, !PT ;  /* 0x00000004005c7812 */ /* 0x040fe200078efcff */
[----:B------:R-:W-:Y:S01]  /*5060*/  ULDC UR13, c[0x0][0x238] ;  /* 0x00008e00000d7ab9 */ /* 0x000fe20000000800 */
[----:B------:R-:W-:Y:S01]  /*5070*/  LOP3.LUT R79, R0, 0x2, RZ, 0xfc, !PT ;  /* 0x00000002004f7812 */ /* 0x000fe200078efcff */
[----:B------:R-:W-:Y:S01]  /*5080*/  ULDC UR15, c[0x0][0x238] ;  /* 0x00008e00000f7ab9 */ /* 0x000fe20000000800 */
[----:B------:R-:W-:Y:S01]  /*5090*/  ISETP.GE.AND P4, PT, R78, UR42, PT ;  /* 0x0000002a4e007c0c */ /* 0x000fe2000bf86270 */
[----:B------:R-:W-:Y:S01]  /*50a0*/  IMAD R92, R92, UR11, RZ ;  /* 0x0000000b5c5c7c24 */ /* 0x000fe2000f8e02ff */
[C---:B------:R-:W-:Y:S01]  /*50b0*/  LOP3.LUT R90, R0.reuse, 0x2, RZ, 0xfc, !PT ;  /* 0x00000002005a7812 */ /* 0x040fe200078efcff */
[----:B------:R-:W-:Y:S01]  /*50c0*/  IMAD R78, R0, UR15, RZ ;  /* 0x0000000f004e7c24 */ /* 0x000fe2000f8e02ff */
[----:B------:R-:W-:Y:S01]  /*50d0*/  ISETP.GE.AND P3, PT, R79, UR42, PT ;  /* 0x0000002a4f007c0c */ /* 0x000fe2000bf66270 */
[----:B------:R-:W-:Y:S01]  /*50e0*/  IMAD.WIDE R92, R92, 0x2, R76 ;  /* 0x000000025c5c7825 */ /* 0x000fe200078e024c */
[----:B------:R-:W-:Y:S01]  /*50f0*/  PRMT R87, RZ, 0x7610, R87 ;  /* 0x00007610ff577816 */ /* 0x000fe20000000057 */
[----:B------:R-:W-:Y:S01]  /*5100*/  ULDC UR43, c[0x0][0x238] ;  /* 0x00008e00002b7ab9 */ /* 0x000fe20000000800 */
[----:B------:R-:W-:Y:S01]  /*5110*/  ISETP.GE.AND P2, PT, R0, UR42, PT ;  /* 0x0000002a00007c0c */ /* 0x000fe2000bf46270 */
[----:B------:R-:W-:Y:S01]  /*5120*/  IMAD R90, R90, UR13, RZ ;  /* 0x0000000d5a5a7c24 */ /* 0x000fe2000f8e02ff */
[----:B------:R-:W-:Y:S01]  /*5130*/  LOP3.LUT R96, R0, 0x8, RZ, 0xfc, !PT ;  /* 0x0000000800607812 */ /* 0x000fe200078efcff */
[----:B------:R-:W-:Y:S01]  /*5140*/  IMAD.WIDE R78, R78, 0x2, R76 ;  /* 0x000000024e4e7825 */ /* 0x000fe200078e024c */
[----:B------:R-:W-:Y:S01]  /*5150*/  PRMT R101, RZ, 0x7610, R101 ;  /* 0x00007610ff657816 */ /* 0x000fe20000000065 */
[----:B------:R-:W2:Y:S01]  /*5160*/  @!P4 LDG.E.U16 R87, desc[UR40][R92.64] ;  /* 0x000000285c57c981 */ /* 0x000ea2000c1e1500 */
[----:B------:R-:W-:Y:S01]  /*5170*/  LOP3.LUT R95, R0, 0xa, RZ, 0xfc, !PT ;  /* 0x0000000a005f7812 */ /* 0x000fe200078efcff */
[----:B------:R-:W-:Y:S01]  /*5180*/  IMAD.WIDE R90, R90, 0x2, R76 ;  /* 0x000000025a5a7825 */ /* 0x000fe200078e024c */
[C---:B------:R-:W-:Y:S01]  /*5190*/  LOP3.LUT R94, R0.reuse, 0xc, RZ, 0xfc, !PT ;  /* 0x0000000c005e7812 */ /* 0x040fe200078efcff */
[----:B------:R-:W-:Y:S01]  /*51a0*/  ULDC UR11, c[0x0][0x238] ;  /* 0x00008e00000b7ab9 */ /* 0x000fe20000000800 */
[----:B------:R-:W-:Y:S01]  /*51b0*/  LOP3.LUT R97, R0, 0x6, RZ, 0xfc, !PT ;  /* 0x0000000600617812 */ /* 0x000fe200078efcff */
[----:B------:R-:W-:Y:S01]  /*51c0*/  ULDC UR15, c[0x0][0x238] ;  /* 0x00008e00000f7ab9 */ /* 0x000fe20000000800 */
[----:B------:R-:W-:Y:S01]  /*51d0*/  ISETP.GE.AND P4, PT, R96, UR42, PT ;  /* 0x0000002a60007c0c */ /* 0x000fe2000bf86270 */
[----:B------:R0:W3:Y:S01]  /*51e0*/  @!P3 LDG.E.U16 R101, desc[UR40][R90.64] ;  /* 0x000000285a65b981 */ /* 0x0000e2000c1e1500 */
[----:B------:R-:W-:Y:S01]  /*51f0*/  ISETP.GE.AND P5, PT, R95, UR42, PT ;  /* 0x0000002a5f007c0c */ /* 0x000fe2000bfa6270 */
[----:B------:R-:W-:Y:S01]  /*5200*/  ULDC UR13, c[0x0][0x238] ;  /* 0x00008e00000d7ab9 */ /* 0x000fe20000000800 */
[----:B------:R-:W-:Y:S01]  /*5210*/  LOP3.LUT R96, R0, 0xc, RZ, 0xfc, !PT ;  /* 0x0000000c00607812 */ /* 0x000fe200078efcff */
[----:B------:R-:W1:Y:S01]  /*5220*/  S2R R168, SR_TID.X ;  /* 0x0000000000a87919 */ /* 0x000e620000002100 */
[----:B------:R-:W-:-:S02]  /*5230*/  PRMT R122, RZ, 0x7610, R122 ;  /* 0x00007610ff7a7816 */ /* 0x000fc4000000007a */
[----:B------:R-:W-:Y:S02]  /*5240*/  ISETP.GE.AND P6, PT, R94, UR42, PT ;  /* 0x0000002a5e007c0c */ /* 0x000fe4000bfc6270 */
[C---:B------:R-:W-:Y:S02]  /*5250*/  LOP3.LUT R95, R0.reuse, 0x8, RZ, 0xfc, !PT ;  /* 0x00000008005f7812 */ /* 0x040fe400078efcff */
[----:B------:R-:W-:Y:S01]  /*5260*/  LOP3.LUT R94, R0, 0xa, RZ, 0xfc, !PT ;  /* 0x0000000a005e7812 */ /* 0x000fe200078efcff */
[----:B------:R-:W4:Y:S01]  /*5270*/  S2R R107, SR_TID.X ;  /* 0x00000000006b7919 */ /* 0x000f220000002100 */
[C---:B------:R-:W-:Y:S01]  /*5280*/  ISETP.GE.AND P3, PT, R97.reuse, UR42, PT ;  /* 0x0000002a61007c0c */ /* 0x040fe2000bf66270 */
[----:B------:R-:W-:Y:S01]  /*5290*/  IMAD R97, R97, UR43, RZ ;  /* 0x0000002b61617c24 */ /* 0x000fe2000f8e02ff */
[----:B------:R-:W-:Y:S01]  /*52a0*/  PRMT R99, RZ, 0x7610, R99 ;  /* 0x00007610ff637816 */ /* 0x000fe20000000063 */
[----:B------:R-:W-:Y:S01]  /*52b0*/  IMAD R96, R96, UR11, RZ ;  /* 0x0000000b60607c24 */ /* 0x000fe2000f8e02ff */
[----:B------:R5:W2:Y:S01]  /*52c0*/  @!P2 LDG.E.U16 R122, desc[UR40][R78.64] ;  /* 0x000000284e7aa981 */ /* 0x000aa2000c1e1500 */
[----:B------:R-:W-:Y:S01]  /*52d0*/  IMAD R95, R95, UR15, RZ ;  /* 0x0000000f5f5f7c24 */ /* 0x000fe2000f8e02ff */
[----:B------:R-:W-:Y:S01]  /*52e0*/  PRMT R100, RZ, 0x7610, R100 ;  /* 0x00007610ff647816 */ /* 0x000fe20000000064 */
[----:B------:R-:W-:Y:S01]  /*52f0*/  IMAD R94, R94, UR13, RZ ;  /* 0x0000000d5e5e7c24 */ /* 0x000fe2000f8e02ff */
[----:B------:R-:W-:Y:S01]  /*5300*/  PRMT R111, RZ, 0x7610, R111 ;  /* 0x00007610ff6f7816 */ /* 0x000fe2000000006f */
[--C-:B0-----:R-:W-:Y:S01]  /*5310*/  IMAD.WIDE R90, R95, 0x2, R76.reuse ;  /* 0x000000025f5a7825 */ /* 0x101fe200078e024c */
[C---:B------:R-:W-:Y:S01]  /*5320*/  LOP3.LUT R102, R0.reuse, 0x14, RZ, 0xfc, !PT ;  /* 0x0000001400667812 */ /* 0x040fe200078efcff */
[----:B------:R-:W-:Y:S01]  /*5330*/  ULDC UR13, c[0x0][0x238] ;  /* 0x00008e00000d7ab9 */ /* 0x000fe20000000800 */
[C---:B------:R-:W-:Y:S01]  /*5340*/  LOP3.LUT R103, R0.reuse, 0x12, RZ, 0xfc, !PT ;  /* 0x0000001200677812 */ /* 0x040fe200078efcff */
[----:B------:R-:W-:Y:S01]  /*5350*/  ULDC UR11, c[0x0][0x238] ;  /* 0x00008e00000b7ab9 */ /* 0x000fe20000000800 */
[--C-:B-----5:R-:W-:Y:S01]  /*5360*/  IMAD.WIDE R78, R97, 0x2, R76.reuse ;  /* 0x00000002614e7825 */ /* 0x120fe200078e024c */
[----:B------:R-:W-:Y:S01]  /*5370*/  LOP3.LUT R106, R0, 0x10, RZ, 0xfc, !PT ;  /* 0x00000010006a7812 */ /* 0x000fe200078efcff */
[----:B------:R-:W5:Y:S01]  /*5380*/  @!P4 LDG.E.U16 R111, desc[UR40][R90.64] ;  /* 0x000000285a6fc981 */ /* 0x000f62000c1e1500 */
[----:B------:R-:W-:Y:S01]  /*5390*/  ULDC UR15, c[0x0][0x238] ;  /* 0x00008e00000f7ab9 */ /* 0x000fe20000000800 */
[----:B------:R-:W-:Y:S01]  /*53a0*/  IMAD.WIDE R96, R96, 0x2, R76 ;  /* 0x0000000260607825 */ /* 0x000fe200078e024c */
[----:B------:R-:W-:Y:S01]  /*53b0*/  PRMT R105, RZ, 0x7610, R105 ;  /* 0x00007610ff697816 */ /* 0x000fe20000000069 */
[----:B------:R-:W-:-:S02]  /*53c0*/  ULDC UR43, c[0x0][0x238] ;  /* 0x00008e00002b7ab9 */ /* 0x000fc40000000800 */
[----:B------:R-:W-:Y:S01]  /*53d0*/  IMAD.WIDE R94, R94, 0x2, R76 ;  /* 0x000000025e5e7825 */ /* 0x000fe200078e024c */
[----:B------:R0:W3:Y:S01]  /*53e0*/  @!P6 LDG.E.U16 R99, desc[UR40][R96.64] ;  /* 0x000000286063e981 */ /* 0x0000e2000c1e1500 */
[----:B------:R-:W-:Y:S02]  /*53f0*/  ISETP.GE.AND P6, PT, R102, UR42, PT ;  /* 0x0000002a66007c0c */ /* 0x000fe4000bfc6270 */
[----:B------:R-:W-:Y:S01]  /*5400*/  PRMT R92, RZ, 0x7610, R92 ;  /* 0x00007610ff5c7816 */ /* 0x000fe2000000005c */
[----:B------:R1:W3:Y:S01]  /*5410*/  @!P5 LDG.E.U16 R100, desc[UR40][R94.64] ;  /* 0x000000285e64d981 */ /* 0x0002e2000c1e1500 */
[C---:B------:R-:W-:Y:S01]  /*5420*/  ISETP.GE.AND P5, PT, R103.reuse, UR42, PT ;  /* 0x0000002a67007c0c */ /* 0x040fe2000bfa6270 */
[----:B------:R-:W-:Y:S01]  /*5430*/  IMAD R103, R103, UR13, RZ ;  /* 0x0000000d67677c24 */ /* 0x000fe2000f8e02ff */
[C---:B------:R-:W-:Y:S01]  /*5440*/  ISETP.GE.AND P4, PT, R106.reuse, UR42, PT ;  /* 0x0000002a6a007c0c */ /* 0x040fe2000bf86270 */
[----:B------:R-:W-:Y:S01]  /*5450*/  IMAD R106, R106, UR15, RZ ;  /* 0x0000000f6a6a7c24 */ /* 0x000fe2000f8e02ff */
[----:B----4-:R-:W-:Y:S01]  /*5460*/  LEA.HI R107, R107, 0xe, RZ, 0x1a ;  /* 0x0000000e6b6b7811 */ /* 0x010fe200078fd0ff */
[----:B------:R-:W-:Y:S01]  /*5470*/  IMAD R102, R102, UR11, RZ ;  /* 0x0000000b66667c24 */ /* 0x000fe2000f8e02ff */
[----:B------:R4:W3:Y:S01]  /*5480*/  @!P3 LDG.E.U16 R92, desc[UR40][R78.64] ;  /* 0x000000284e5cb981 */ /* 0x0008e2000c1e1500 */
[----:B0-----:R-:W-:Y:S01]  /*5490*/  IMAD.WIDE R96, R103, 0x2, R76 ;  /* 0x0000000267607825 */ /* 0x001fe200078e024c */
[----:B-1----:R-:W-:Y:S01]  /*54a0*/  LEA.HI R81, R168, 0xe, RZ, 0x1a ;  /* 0x0000000ea8517811 */ /* 0x002fe200078fd0ff */
[----:B------:R-:W-:Y:S01]  /*54b0*/  ULDC UR11, c[0x0][0x238] ;  /* 0x00008e00000b7ab9 */ /* 0x000fe20000000800 */
[----:B------:R-:W-:Y:S01]  /*54c0*/  PRMT R110, RZ, 0x7610, R110 ;  /* 0x00007610ff6e7816 */ /* 0x000fe2000000006e */
[--C-:B------:R-:W-:Y:S01]  /*54d0*/  IMAD.WIDE R94, R106, 0x2, R76.reuse ;  /* 0x000000026a5e7825 */ /* 0x100fe200078e024c */
[----:B------:R-:W-:Y:S01]  /*54e0*/  LOP3.LUT R106, R0, 0x1c, RZ, 0xfc, !PT ;  /* 0x0000001c006a7812 */ /* 0x000fe200078efcff */
[----:B------:R-:W-:Y:S01]  /*54f0*/  ULDC UR15, c[0x0][0x238] ;  /* 0x00008e00000f7ab9 */ /* 0x000fe20000000800 */
[----:B------:R-:W-:Y:S01]  /*5500*/  ISETP.GE.AND P0, PT, R81, UR42, PT ;  /* 0x0000002a51007c0c */ /* 0x000fe2000bf06270 */
[----:B------:R-:W-:Y:S01]  /*5510*/  IMAD.WIDE R102, R102, 0x2, R76 ;  /* 0x0000000266667825 */ /* 0x000fe200078e024c */
[----:B----4-:R-:W-:Y:S01]  /*5520*/  PRMT R79, RZ, 0x7610, R79 ;  /* 0x00007610ff4f7816 */ /* 0x010fe2000000004f */
[----:B------:R0:W4:Y:S01]  /*5530*/  @!P4 LDG.E.U16 R110, desc[UR40][R94.64] ;  /* 0x000000285e6ec981 */ /* 0x000122000c1e1500 */
[----:B------:R-:W-:Y:S01]  /*5540*/  LOP3.LUT R112, R0, 0x18, RZ, 0xfc, !PT ;  /* 0x0000001800707812 */ /* 0x000fe200078efcff */
[----:B------:R-:W-:Y:S01]  /*5550*/  ULDC UR13, c[0x0][0x238] ;  /* 0x00008e00000d7ab9 */ /* 0x000fe20000000800 */
[----:B------:R-:W-:Y:S01]  /*5560*/  LEA.HI R83, R168, 0x1e, RZ, 0x1a ;  /* 0x0000001ea8537811 */ /* 0x000fe200078fd0ff */
[----:B------:R-:W3:Y:S01]  /*5570*/  @!P6 LDG.E.U16 R105, desc[UR40][R102.64] ;  /* 0x000000286669e981 */ /* 0x000ee2000c1e1500 */
[----:B------:R-:W-:Y:S01]  /*5580*/  ISETP.GE.AND P6, PT, R106, UR42, PT ;  /* 0x0000002a6a007c0c */ /* 0x000fe2000bfc6270 */
[----:B------:R-:W-:-:S02]  /*5590*/  IMAD R107, R107, UR43, RZ ;  /* 0x0000002b6b6b7c24 */ /* 0x000fc4000f8e02ff */
[----:B------:R1:W3:Y:S01]  /*55a0*/  @!P5 LDG.E.U16 R79, desc[UR40][R96.64] ;  /* 0x00000028604fd981 */ /* 0x0002e2000c1e1500 */
[----:B------:R-:W-:Y:S02]  /*55b0*/  LEA.HI R81, R168, 0x2e, RZ, 0x1a ;  /* 0x0000002ea8517811 */ /* 0x000fe400078fd0ff */
[----:B------:R-:W-:Y:S01]  /*55c0*/  ISETP.GE.AND P4, PT, R112, UR42, PT ;  /* 0x0000002a70007c0c */ /* 0x000fe2000bf86270 */
[----:B------:R-:W1:Y:S01]  /*55d0*/  S2R R106, SR_TID.X ;  /* 0x00000000006a7919 */ /* 0x000e620000002100 */
[----:B------:R-:W-:Y:S01]  /*55e0*/  IMAD.WIDE R90, R107, 0x2, R76 ;  /* 0x000000026b5a7825 */ /* 0x000fe200078e024c */
[----:B------:R-:W-:Y:S01]  /*55f0*/  LOP3.LUT R107, R0, 0x1a, RZ, 0xfc, !PT ;  /* 0x0000001a006b7812 */ /* 0x000fe200078efcff */
[----:B------:R-:W-:Y:S01]  /*5600*/  ULDC UR43, c[0x0][0x238] ;  /* 0x00008e00002b7ab9 */ /* 0x000fe20000000800 */
[----:B------:R-:W-:Y:S02]  /*5610*/  ISETP.GE.AND P1, PT, R83, UR42, PT ;  /* 0x0000002a53007c0c */ /* 0x000fe4000bf26270 */
[----:B------:R-:W-:-:S02]  /*5620*/  ISETP.GE.AND P5, PT, R107, UR42, PT ;  /* 0x0000002a6b007c0c */ /* 0x000fc4000bfa6270 */
[----:B------:R-:W-:-:S05]  /*5630*/  LOP3.LUT R107, R0, 0x16, RZ, 0xfc, !PT ;  /* 0x00000016006b7812 */ /* 0x000fca00078efcff */
[----:B------:R-:W-:Y:S01]  /*5640*/  IMAD R107, R107, UR11, RZ ;  /* 0x0000000b6b6b7c24 */ /* 0x000fe2000f8e02ff */
[----:B------:R-:W-:Y:S01]  /*5650*/  ISETP.GE.AND P2, PT, R81, UR42, PT ;  /* 0x0000002a51007c0c */ /* 0x000fe2000bf46270 */
[----:B------:R-:W-:Y:S02]  /*5660*/  ULDC UR11, c[0x0][0x238] ;  /* 0x00008e00000b7ab9 */ /* 0x000fe40000000800 */
[----:B0-----:R-:W-:Y:S01]  /*5670*/  IMAD.WIDE R94, R107, 0x2, R76 ;  /* 0x000000026b5e7825 */ /* 0x001fe200078e024c */
[----:B------:R-:W-:Y:S02]  /*5680*/  LOP3.LUT R107, R0, 0x1a, RZ, 0xfc, !PT ;  /* 0x0000001a006b7812 */ /* 0x000fe400078efcff */
[----:B------:R-:W-:Y:S01]  /*5690*/  PRMT R93, RZ, 0x7610, R93 ;  /* 0x00007610ff5d7816 */ /* 0x000fe2000000005d */
[----:B------:R-:W-:Y:S01]  /*56a0*/  IMAD R112, R112, UR43, RZ ;  /* 0x0000002b70707c24 */ /* 0x000fe2000f8e02ff */
[----:B------:R-:W-:Y:S01]  /*56b0*/  LEA.HI R78, R168, 0x3e, RZ, 0x1a ;  /* 0x0000003ea84e7811 */ /* 0x000fe200078fd0ff */
[----:B------:R-:W-:Y:S01]  /*56c0*/  IMAD R107, R107, UR15, RZ ;  /* 0x0000000f6b6b7c24 */ /* 0x000fe2000f8e02ff */
[----:B------:R-:W-:Y:S01]  /*56d0*/  LOP3.LUT R113, R0, 0x16, RZ, 0xfc, !PT ;  /* 0x0000001600717812 */ /* 0x000fe200078efcff */
[----:B-1----:R-:W-:Y:S01]  /*56e0*/  IMAD.WIDE R96, R112, 0x2, R76 ;  /* 0x0000000270607825 */ /* 0x002fe200078e024c */
[----:B------:R-:W-:Y:S01]  /*56f0*/  PRMT R109, RZ, 0x7610, R109 ;  /* 0x00007610ff6d7816 */ /* 0x000fe2000000006d */
[----:B------:R0:W3:Y:S01]  /*5700*/  @!P0 LDG.E.U16 R93, desc[UR40][R90.64] ;  /* 0x000000285a5d8981 */ /* 0x0000e2000c1e1500 */
[----:B------:R-:W-:Y:S01]  /*5710*/  LEA.HI R81, R106, 0x1e, RZ, 0x1a ;  /* 0x0000001e6a517811 */ /* 0x000fe200078fd0ff */
[----:B------:R-:W-:Y:S01]  /*5720*/  IMAD.WIDE R102, R107, 0x2, R76 ;  /* 0x000000026b667825 */ /* 0x000fe200078e024c */
[----:B------:R-:W-:-:S02]  /*5730*/  LOP3.LUT R106, R0, 0x1c, RZ, 0xfc, !PT ;  /* 0x0000001c006a7812 */ /* 0x000fc400078efcff */
[----:B------:R-:W3:Y:S01]  /*5740*/  @!P4 LDG.E.U16 R109, desc[UR40][R96.64] ;  /* 0x00000028606dc981 */ /* 0x000ee2000c1e1500 */
[----:B------:R-:W-:Y:S01]  /*5750*/  ISETP.GE.AND P3, PT, R78, UR42, PT ;  /* 0x0000002a4e007c0c */ /* 0x000fe2000bf66270 */
[----:B------:R-:W-:Y:S01]  /*5760*/  IMAD R81, R81, UR11, RZ ;  /* 0x0000000b51517c24 */ /* 0x000fe2000f8e02ff */
[----:B------:R-:W-:Y:S01]  /*5770*/  PRMT R83, RZ, 0x7610, R83 ;  /* 0x00007610ff537816 */ /* 0x000fe20000000053 */
[----:B------:R-:W-:Y:S01]  /*5780*/  IMAD R106, R106, UR13, RZ ;  /* 0x0000000d6a6a7c24 */ /* 0x000fe2000f8e02ff */
[----:B------:R-:W-:Y:S01]  /*5790*/  ISETP.GE.AND P0, PT, R113, UR42, PT ;  /* 0x0000002a71007c0c */ /* 0x000fe2000bf06270 */
[----:B------:R-:W-:Y:S01]  /*57a0*/  IMAD.WIDE R112, R81, 0x2, R76 ;  /* 0x0000000251707825 */ /* 0x000fe200078e024c */
[----:B------:R-:W-:Y:S01]  /*57b0*/  PRMT R78, RZ, 0x7610, R78 ;  /* 0x00007610ff4e7816 */ /* 0x000fe2000000004e */
[----:B------:R-:W-:Y:S01]  /*57c0*/  ULDC UR13, c[0x0][0x238] ;  /* 0x00008e00000d7ab9 */ /* 0x000fe20000000800 */
[----:B------:R-:W-:Y:S01]  /*57d0*/  PRMT R104, RZ, 0x7610, R104 ;  /* 0x00007610ff687816 */ /* 0x000fe20000000068 */
[----:B------:R-:W-:Y:S01]  /*57e0*/  IMAD.WIDE R106, R106, 0x2, R76 ;  /* 0x000000026a6a7825 */ /* 0x000fe200078e024c */
[C---:B------:R-:W-:Y:S01]  /*57f0*/  LOP3.LUT R115, R0.reuse, 0x22, RZ, 0xfc, !PT ;  /* 0x0000002200737812 */ /* 0x040fe200078efcff */
[----:B------:R-:W3:Y:S01]  /*5800*/  @!P5 LDG.E.U16 R83, desc[UR40][R102.64] ;  /* 0x000000286653d981 */ /* 0x000ee2000c1e1500 */
[C---:B------:R-:W-:Y:S01]  /*5810*/  LOP3.LUT R114, R0.reuse, 0x24, RZ, 0xfc, !PT ;  /* 0x0000002400727812 */ /* 0x040fe200078efcff */
[----:B------:R-:W-:Y:S01]  /*5820*/  ULDC UR11, c[0x0][0x238] ;  /* 0x00008e00000b7ab9 */ /* 0x000fe20000000800 */
[C---:B------:R-:W-:Y:S01]  /*5830*/  LOP3.LUT R116, R0.reuse, 0x20, RZ, 0xfc, !PT ;  /* 0x0000002000747812 */ /* 0x040fe200078efcff */
[----:B------:R1:W3:Y:S01]  /*5840*/  @!P1 LDG.E.U16 R78, desc[UR40][R112.64] ;  /* 0x00000028704e9981 */ /* 0x0002e2000c1e1500 */
[----:B------:R-:W-:Y:S01]  /*5850*/  LOP3.LUT R81, R0, 0x26, RZ, 0xfc, !PT ;  /* 0x0000002600517812 */ /* 0x000fe200078efcff */
[----:B------:R-:W-:Y:S01]  /*5860*/  ULDC UR15, c[0x0][0x238] ;  /* 0x00008e00000f7ab9 */ /* 0x000fe20000000800 */
[----:B------:R-:W-:Y:S01]  /*5870*/  ISETP.GE.AND P4, PT, R115, UR42, PT ;  /* 0x0000002a73007c0c */ /* 0x000fe2000bf86270 */
[----:B------:R1:W3:Y:S01]  /*5880*/  @!P6 LDG.E.U16 R104, desc[UR40][R106.64] ;  /* 0x000000286a68e981 */ /* 0x0002e2000c1e1500 */
[----:B------:R-:W-:Y:S01]  /*5890*/  ISETP.GE.AND P5, PT, R114, UR42, PT ;  /* 0x0000002a72007c0c */ /* 0x000fe2000bfa6270 */
[----:B------:R-:W-:Y:S01]  /*58a0*/  ULDC UR43, c[0x0][0x238] ;  /* 0x00008e00002b7ab9 */ /* 0x000fe20000000800 */
[----:B------:R-:W-:-:S02]  /*58b0*/  LOP3.LUT R115, R0, 0x24, RZ, 0xfc, !PT ;  /* 0x0000002400737812 */ /* 0x000fc400078efcff */
[----:B------:R-:W-:Y:S02]  /*58c0*/  ISETP.GE.AND P1, PT, R116, UR42, PT ;  /* 0x0000002a74007c0c */ /* 0x000fe4000bf26270 */
[C---:B------:R-:W-:Y:S02]  /*58d0*/  LOP3.LUT R114, R0.reuse, 0x26, RZ, 0xfc, !PT ;  /* 0x0000002600727812 */ /* 0x040fe400078efcff */
[----:B------:R-:W-:Y:S02]  /*58e0*/  ISETP.GE.AND P6, PT, R81, UR42, PT ;  /* 0x0000002a51007c0c */ /* 0x000fe4000bfc6270 */
[----:B------:R-:W-:Y:S01]  /*58f0*/  LOP3.LUT R116, R0, 0x22, RZ, 0xfc, !PT ;  /* 0x0000002200747812 */ /* 0x000fe200078efcff */
[----:B------:R-:W-:Y:S01]  /*5900*/  IMAD R115, R115, UR13, RZ ;  /* 0x0000000d73737c24 */ /* 0x000fe2000f8e02ff */
[----:B0-----:R-:W-:Y:S01]  /*5910*/  PRMT R90, RZ, 0x7610, R90 ;  /* 0x00007610ff5a7816 */ /* 0x001fe2000000005a */
[----:B------:R-:W-:Y:S01]  /*5920*/  IMAD R114, R114, UR11, RZ ;  /* 0x0000000b72727c24 */ /* 0x000fe2000f8e02ff */
[----:B------:R-:W-:Y:S01]  /*5930*/  LOP3.LUT R117, R0, 0x20, RZ, 0xfc, !PT ;  /* 0x0000002000757812 */ /* 0x000fe200078efcff */
[----:B------:R-:W-:Y:S01]  /*5940*/  IMAD R116, R116, UR15, RZ ;  /* 0x0000000f74747c24 */ /* 0x000fe2000f8e02ff */
[----:B------:R-:W-:Y:S01]  /*5950*/  PRMT R108, RZ, 0x7610, R108 ;  /* 0x00007610ff6c7816 */ /* 0x000fe2000000006c */
[----:B-1----:R-:W-:Y:S01]  /*5960*/  IMAD.WIDE R112, R115, 0x2, R76 ;  /* 0x0000000273707825 */ /* 0x002fe200078e024c */
[----:B------:R-:W-:Y:S01]  /*5970*/  ULDC UR11, c[0x0][0x238] ;  /* 0x00008e00000b7ab9 */ /* 0x000fe20000000800 */
[----:B------:R-:W-:Y:S01]  /*5980*/  PRMT R91, RZ, 0x7610, R91 ;  /* 0x00007610ff5b7816 */ /* 0x000fe2000000005b */
[----:B------:R-:W-:Y:S01]  /*5990*/  ULDC UR15, c[0x0][0x238] ;  /* 0x00008e00000f7ab9 */ /* 0x000fe20000000800 */
[----:B------:R-:W-:Y:S01]  /*59a0*/  IMAD.WIDE R114, R114, 0x2, R76 ;  /* 0x0000000272727825 */ /* 0x000fe200078e024c */
[----:B------:R-:W-:Y:S01]  /*59b0*/  LOP3.LUT R119, R0, 0x28, RZ, 0xfc, !PT ;  /* 0x0000002800777812 */ /* 0x000fe200078efcff */
[----:B------:R-:W-:-:S02]  /*59c0*/  ULDC UR13, c[0x0][0x238] ;  /* 0x00008e00000d7ab9 */ /* 0x000fc40000000800 */
[--C-:B------:R-:W-:Y:S01]  /*59d0*/  IMAD.WIDE R106, R116, 0x2, R76.reuse ;  /* 0x00000002746a7825 */ /* 0x100fe200078e024c */
[----:B------:R-:W-:Y:S01]  /*59e0*/  LOP3.LUT R116, R0, 0x30, RZ, 0xfc, !PT ;  /* 0x0000003000747812 */ /* 0x000fe200078efcff */
[----:B------:R-:W3:Y:S02]  /*59f0*/  @!P6 LDG.E.U16 R90, desc[UR40][R114.64] ;  /* 0x00000028725ae981 */ /* 0x000ee4000c1e1500 */
[----:B------:R-:W-:Y:S01]  /*5a00*/  IMAD R117, R117, UR43, RZ ;  /* 0x0000002b75757c24 */ /* 0x000fe2000f8e02ff */
[----:B------:R-:W-:Y:S01]  /*5a10*/  ISETP.GE.AND P6, PT, R116, UR42, PT ;  /* 0x0000002a74007c0c */ /* 0x000fe2000bfc6270 */
[----:B------:R0:W3:Y:S01]  /*5a20*/  @!P0 LDG.E.U16 R91, desc[UR40][R94.64] ;  /* 0x000000285e5b8981 */ /* 0x0000e2000c1e1500 */
[----:B------:R-:W-:Y:S01]  /*5a30*/  LOP3.LUT R116, R0, 0x28, RZ, 0xfc, !PT ;  /* 0x0000002800747812 */ /* 0x000fe200078efcff */
[----:B------:R-:W-:Y:S01]  /*5a40*/  IMAD.WIDE R96, R117, 0x2, R76 ;  /* 0x0000000275607825 */ /* 0x000fe200078e024c */
[----:B------:R-:W-:Y:S01]  /*5a50*/  PRMT R103, RZ, 0x7610, R103 ;  /* 0x00007610ff677816 */ /* 0x000fe20000000067 */
[----:B------:R-:W-:-:S02]  /*5a60*/  ULDC UR43, c[0x0][0x238] ;  /* 0x00008e00002b7ab9 */ /* 0x000fc40000000800 */
[----:B------:R-:W-:Y:S01]  /*5a70*/  IMAD R116, R116, UR11, RZ ;  /* 0x0000000b74747c24 */ /* 0x000fe2000f8e02ff */
[----:B------:R1:W3:Y:S01]  /*5a80*/  @!P1 LDG.E.U16 R108, desc[UR40][R96.64] ;  /* 0x00000028606c9981 */ /* 0x0002e2000c1e1500 */
[----:B0-----:R-:W-:-:S03]  /*5a90*/  PRMT R95, RZ, 0x7610, R95 ;  /* 0x00007610ff5f7816 */ /* 0x001fc6000000005f */
[----:B------:R-:W3:Y:S01]  /*5aa0*/  @!P5 LDG.E.U16 R103, desc[UR40][R112.64] ;  /* 0x000000287067d981 */ /* 0x000ee2000c1e1500 */
[----:B------:R-:W-:Y:S01]  /*5ab0*/  LOP3.LUT R118, R0, 0x2a, RZ, 0xfc, !PT ;  /* 0x0000002a00767812 */ /* 0x000fe200078efcff */
[----:B------:R-:W-:Y:S01]  /*5ac0*/  ULDC UR11, c[0x0][0x238] ;  /* 0x00008e00000b7ab9 */ /* 0x000fe20000000800 */
[----:B-1----:R-:W-:Y:S01]  /*5ad0*/  IMAD.WIDE R96, R116, 0x2, R76 ;  /* 0x0000000274607825 */ /* 0x002fe200078e024c */
[C---:B------:R-:W-:Y:S01]  /*5ae0*/  LOP3.LUT R117, R0.reuse, 0x2c, RZ, 0xfc, !PT ;  /* 0x0000002c00757812 */ /* 0x040fe200078efcff */
[----:B------:R-:W0:Y:S01]  /*5af0*/  S2R R116, SR_TID.X ;  /* 0x0000000000747919 */ /* 0x000e220000002100 */
[----:B------:R-:W-:Y:S02]  /*5b00*/  ISETP.GE.AND P1, PT, R119, UR42, PT ;  /* 0x0000002a77007c0c */ /* 0x000fe4000bf26270 */
[----:B------:R-:W-:Y:S01]  /*5b10*/  LOP3.LUT R119, R0, 0x2a, RZ, 0xfc, !PT ;  /* 0x0000002a00777812 */ /* 0x000fe200078efcff */
[----:B------:R1:W3:Y:S01]  /*5b20*/  @!P4 LDG.E.U16 R95, desc[UR40][R106.64] ;  /* 0x000000286a5fc981 */ /* 0x0002e2000c1e1500 */
[----:B------:R-:W-:-:S02]  /*5b30*/  ISETP.GE.AND P4, PT, R118, UR42, PT ;  /* 0x0000002a76007c0c */ /* 0x000fc4000bf86270 */
[----:B------:R-:W-:Y:S02]  /*5b40*/  ISETP.GE.AND P5, PT, R117, UR42, PT ;  /* 0x0000002a75007c0c */ /* 0x000fe4000bfa6270 */
[C---:B------:R-:W-:Y:S01]  /*5b50*/  LOP3.LUT R118, R0.reuse, 0x30, RZ, 0xfc, !PT ;  /* 0x0000003000767812 */ /* 0x040fe200078efcff */
[----:B------:R-:W-:Y:S01]  /*5b60*/  IMAD R119, R119, UR43, RZ ;  /* 0x0000002b77777c24 */ /* 0x000fe2000f8e02ff */
[----:B------:R-:W-:Y:S01]  /*5b70*/  PRMT R94, RZ, 0x7610, R94 ;  /* 0x00007610ff5e7816 */ /* 0x000fe2000000005e */
[----:B------:R-:W-:Y:S01]  /*5b80*/  IMAD R117, R117, UR15, RZ ;  /* 0x0000000f75757c24 */ /* 0x000fe2000f8e02ff */
[----:B------:R-:W-:Y:S02]  /*5b90*/  LOP3.LUT R120, R0, 0x32, RZ, 0xfc, !PT ;  /* 0x0000003200787812 */ /* 0x000fe400078efcff */
[----:B-1----:R-:W-:Y:S01]  /*5ba0*/  PRMT R107, RZ, 0x7610, R107 ;  /* 0x00007610ff6b7816 */ /* 0x002fe2000000006b */
[----:B------:R-:W-:Y:S01]  /*5bb0*/  IMAD R118, R118, UR11, RZ ;  /* 0x0000000b76767c24 */ /* 0x000fe2000f8e02ff */
[----:B------:R-:W-:Y:S01]  /*5bc0*/  PRMT R98, RZ, 0x7610, R98 ;  /* 0x00007610ff627816 */ /* 0x000fe20000000062 */
[----:B------:R-:W-:Y:S01]  /*5bd0*/  IMAD.WIDE R112, R119, 0x2, R76 ;  /* 0x0000000277707825 */ /* 0x000fe200078e024c */
[----:B------:R-:W-:Y:S01]  /*5be0*/  PRMT R106, RZ, 0x7610, R106 ;  /* 0x00007610ff6a7816 */ /* 0x000fe2000000006a */
[----:B------:R-:W-:Y:S01]  /*5bf0*/  ULDC UR43, c[0x0][0x238] ;  /* 0x00008e00002b7ab9 */ /* 0x000fe20000000800 */
[----:B------:R1:W3:Y:S01]  /*5c00*/  @!P1 LDG.E.U16 R107, desc[UR40][R96.64] ;  /* 0x00000028606b9981 */ /* 0x0002e2000c1e1500 */
[--C-:B------:R-:W-:Y:S01]  /*5c10*/  IMAD.WIDE R114, R117, 0x2, R76.reuse ;  /* 0x0000000275727825 */ /* 0x100fe200078e024c */
[----:B------:R-:W-:Y:S01]  /*5c20*/  LOP3.LUT R156, R0, 0x36, RZ, 0xfc, !PT ;  /* 0x00000036009c7812 */ /* 0x000fe200078efcff */
[----:B------:R-:W-:Y:S01]  /*5c30*/  ULDC UR11, c[0x0][0x238] ;  /* 0x00008e00000b7ab9 */ /* 0x000fe20000000800 */
[----:B------:R-:W-:Y:S01]  /*5c40*/  ISETP.GE.AND P1, PT, R120, UR42, PT ;  /* 0x0000002a78007c0c */ /* 0x000fe2000bf26270 */
[----:B------:R-:W-:Y:S01]  /*5c50*/  IMAD.WIDE R118, R118, 0x2, R76 ;  /* 0x0000000276767825 */ /* 0x000fe200078e024c */
[C---:B------:R-:W-:Y:S01]  /*5c60*/  LOP3.LUT R121, R0.reuse, 0x38, RZ, 0xfc, !PT ;  /* 0x0000003800797812 */ /* 0x040fe200078efcff */
[----:B------:R-:W3:Y:S01]  /*5c70*/  @!P4 LDG.E.U16 R94, desc[UR40][R112.64] ;  /* 0x00000028705ec981 */ /* 0x000ee2000c1e1500 */
[----:B------:R-:W-:Y:S01]  /*5c80*/  LOP3.LUT R120, R0, 0x3a, RZ, 0xfc, !PT ;  /* 0x0000003a00787812 */ /* 0x000fe200078efcff */
[----:B------:R-:W-:Y:S01]  /*5c90*/  ULDC UR15, c[0x0][0x238] ;  /* 0x00008e00000f7ab9 */ /* 0x000fe20000000800 */
[----:B0-----:R-:W-:Y:S01]  /*5ca0*/  LEA.HI R116, R116, 0x2e, RZ, 0x1a ;  /* 0x0000002e74747811 */ /* 0x001fe200078fd0ff */
[----:B------:R-:W3:Y:S01]  /*5cb0*/  @!P5 LDG.E.U16 R98, desc[UR40][R114.64] ;  /* 0x000000287262d981 */ /* 0x000ee2000c1e1500 */
[----:B------:R-:W-:-:S02]  /*5cc0*/  ISETP.GE.AND P4, PT, R156, UR42, PT ;  /* 0x0000002a9c007c0c */ /* 0x000fc4000bf86270 */
[C---:B------:R-:W-:Y:S01]  /*5cd0*/  ISETP.GE.AND P5, PT, R121.reuse, UR42, PT ;  /* 0x0000002a79007c0c */ /* 0x040fe2000bfa6270 */
[----:B------:R0:W3:Y:S01]  /*5ce0*/  @!P6 LDG.E.U16 R106, desc[UR40][R118.64] ;  /* 0x00000028766ae981 */ /* 0x0000e2000c1e1500 */
[----:B------:R-:W-:Y:S01]  /*5cf0*/  LOP3.LUT R156, R0, 0x34, RZ, 0xfc, !PT ;  /* 0x00000034009c7812 */ /* 0x000fe200078efcff */
[----:B------:R-:W-:Y:S01]  /*5d00*/  IMAD R116, R116, UR13, RZ ;  /* 0x0000000d74747c24 */ /* 0x000fe2000f8e02ff */
[----:B------:R-:W-:Y:S01]  /*5d10*/  ISETP.GE.AND P6, PT, R120, UR42, PT ;  /* 0x0000002a78007c0c */ /* 0x000fe2000bfc6270 */
[----:B------:R-:W-:Y:S01]  /*5d20*/  ULDC UR13, c[0x0][0x238] ;  /* 0x00008e00000d7ab9 */ /* 0x000fe20000000800 */
[----:B------:R-:W-:Y:S01]  /*5d30*/  LOP3.LUT R120, R0, 0x32, RZ, 0xfc, !PT ;  /* 0x0000003200787812 */ /* 0x000fe200078efcff */
[----:B------:R-:W-:Y:S01]  /*5d40*/  IMAD R121, R121, UR13, RZ ;  /* 0x0000000d79797c24 */ /* 0x000fe2000f8e02ff */
[----:B-1----:R-:W-:Y:S01]  /*5d50*/  PRMT R96, RZ, 0x7610, R96 ;  /* 0x00007610ff607816 */ /* 0x002fe20000000060 */
[----:B------:R-:W-:Y:S01]  /*5d60*/  IMAD R156, R156, UR43, RZ ;  /* 0x0000002b9c9c7c24 */ /* 0x000fe2000f8e02ff */
[----:B------:R-:W-:Y:S01]  /*5d70*/  PRMT R97, RZ, 0x7610, R97 ;  /* 0x00007610ff617816 */ /* 0x000fe20000000061 */
[----:B------:R-:W-:Y:S01]  /*5d80*/  IMAD R120, R120, UR11, RZ ;  /* 0x0000000b78787c24 */ /* 0x000fe2000f8e02ff */
[----:B------:R-:W-:Y:S01]  /*5d90*/  PRMT R89, RZ, 0x7610, R89 ;  /* 0x00007610ff597816 */ /* 0x000fe20000000059 */
[--C-:B0-----:R-:W-:Y:S01]  /*5da0*/  IMAD.WIDE R118, R121, 0x2, R76.reuse ;  /* 0x0000000279767825 */ /* 0x101fe200078e024c */
[----:B------:R-:W-:Y:S01]  /*5db0*/  ULDC UR11, c[0x0][0x238] ;  /* 0x00008e00000b7ab9 */ /* 0x000fe20000000800 */
[----:B------:R-:W-:Y:S01]  /*5dc0*/  LOP3.LUT R167, R0, 0x34, RZ, 0xfc, !PT ;  /* 0x0000003400a77812 */ /* 0x000fe200078efcff */
[----:B------:R-:W-:Y:S01]  /*5dd0*/  ULDC UR13, c[0x0][0x238] ;  /* 0x00008e00000d7ab9 */ /* 0x000fe20000000800 */
[--C-:B------:R-:W-:Y:S01]  /*5de0*/  IMAD.WIDE R114, R156, 0x2, R76.reuse ;  /* 0x000000029c727825 */ /* 0x100fe200078e024c */
[----:B------:R-:W-:Y:S01]  /*5df0*/  LOP3.LUT R156, R0, 0x44, RZ, 0xfc, !PT ;  /* 0x00000044009c7812 */ /* 0x000fe200078efcff */
[----:B------:R-:W3:Y:S01]  /*5e00*/  @!P5 LDG.E.U16 R96, desc[UR40][R118.64] ;  /* 0x000000287660d981 */ /* 0x000ee2000c1e1500 */
[----:B------:R-:W-:Y:S01]  /*5e10*/  LEA.HI R81, R168, 0x4e, RZ, 0x1a ;  /* 0x0000004ea8517811 */ /* 0x000fe200078fd0ff */
[--C-:B------:R-:W-:Y:S01]  /*5e20*/  IMAD.WIDE R112, R120, 0x2, R76.reuse ;  /* 0x0000000278707825 */ /* 0x100fe200078e024c */
[----:B------:R-:W-:Y:S01]  /*5e30*/  LOP3.LUT R120, R0, 0x3a, RZ, 0xfc, !PT ;  /* 0x0000003a00787812 */ /* 0x000fe200078efcff */
[----:B------:R-:W-:Y:S01]  /*5e40*/  ULDC UR43, c[0x0][0x238] ;  /* 0x00008e00002b7ab9 */ /* 0x000fe20000000800 */
[----:B------:R-:W-:Y:S01]  /*5e50*/  ISETP.GE.AND P5, PT, R156, UR42, PT ;  /* 0x0000002a9c007c0c */ /* 0x000fe2000bfa6270 */
[----:B------:R-:W-:Y:S01]  /*5e60*/  IMAD.WIDE R116, R116, 0x2, R76 ;  /* 0x0000000274747825 */ /* 0x000fe200078e024c */
[----:B------:R-:W-:Y:S01]  /*5e70*/  LOP3.LUT R156, R0, 0x3c, RZ, 0xfc, !PT ;  /* 0x0000003c009c7812 */ /* 0x000fe200078efcff */
[----:B------:R0:W3:Y:S02]  /*5e80*/  @!P1 LDG.E.U16 R97, desc[UR40][R112.64] ;  /* 0x0000002870619981 */ /* 0x0000e4000c1e1500 */
[----:B------:R-:W-:Y:S01]  /*5e90*/  IMAD R120, R120, UR11, RZ ;  /* 0x0000000b78787c24 */ /* 0x000fe2000f8e02ff */
[----:B------:R-:W-:Y:S01]  /*5ea0*/  ULDC UR11, c[0x0][0x238] ;  /* 0x00008e00000b7ab9 */ /* 0x000fe20000000800 */
[----:B------:R1:W3:Y:S01]  /*5eb0*/  @!P2 LDG.E.U16 R89, desc[UR40][R116.64] ;  /* 0x000000287459a981 */ /* 0x0002e2000c1e1500 */
[----:B------:R-:W-:Y:S01]  /*5ec0*/  IMAD R156, R156, UR11, RZ ;  /* 0x0000000b9c9c7c24 */ /* 0x000fe2000f8e02ff */
[----:B------:R-:W-:-:S02]  /*5ed0*/  ISETP.GE.AND P2, PT, R167, UR42, PT ;  /* 0x0000002aa7007c0c */ /* 0x000fc4000bf46270 */
[----:B0-----:R-:W-:Y:S02]  /*5ee0*/  LOP3.LUT R113, R0, 0x3c, RZ, 0xfc, !PT ;  /* 0x0000003c00717812 */ /* 0x001fe400078efcff */
[----:B------:R-:W-:Y:S01]  /*5ef0*/  ISETP.GE.AND P0, PT, R81, UR42, PT ;  /* 0x0000002a51007c0c */ /* 0x000fe2000bf06270 */
[--C-:B------:R-:W-:Y:S01]  /*5f00*/  IMAD.WIDE R120, R120, 0x2, R76.reuse ;  /* 0x0000000278787825 */ /* 0x100fe200078e024c */
[----:B------:R-:W-:Y:S01]  /*5f10*/  ISETP.GE.AND P1, PT, R113, UR42, PT ;  /* 0x0000002a71007c0c */ /* 0x000fe2000bf26270 */
[----:B------:R-:W-:Y:S02]  /*5f20*/  ULDC UR11, c[0x0][0x238] ;  /* 0x00008e00000b7ab9 */ /* 0x000fe40000000800 */
[----:B------:R-:W-:Y:S01]  /*5f30*/  IMAD.WIDE R112, R156, 0x2, R76 ;  /* 0x000000029c707825 */ /* 0x000fe200078e024c */
[----:B------:R-:W-:Y:S02]  /*5f40*/  LOP3.LUT R156, R0, 0x44, RZ, 0xfc, !PT ;  /* 0x00000044009c7812 */ /* 0x000fe400078efcff */
[----:B------:R-:W-:-:S02]  /*5f50*/  PRMT R81, RZ, 0x7610, R81 ;  /* 0x00007610ff517816 */ /* 0x000fc40000000051 */
[----:B------:R-:W-:Y:S02]  /*5f60*/  PRMT R102, RZ, 0x7610, R102 ;  /* 0x00007610ff667816 */ /* 0x000fe40000000066 */
[----:B-1----:R-:W-:Y:S01]  /*5f70*/  LOP3.LUT R116, R0, 0x36, RZ, 0xfc, !PT ;  /* 0x0000003600747812 */ /* 0x002fe200078efcff */
[----:B------:R-:W-:Y:S01]  /*5f80*/  IMAD R156, R156, UR11, RZ ;  /* 0x0000000b9c9c7c24 */ /* 0x000fe2000f8e02ff */
[----:B------:R-:W-:Y:S01]  /*5f90*/  LOP3.LUT R169, R0, 0x40, RZ, 0xfc, !PT ;  /* 0x0000004000a97812 */ /* 0x000fe200078efcff */
[----:B------:R0:W3:Y:S01]  /*5fa0*/  @!P6 LDG.E.U16 R81, desc[UR40][R120.64] ;  /* 0x000000287851e981 */ /* 0x0000e2000c1e1500 */
[----:B------:R-:W-:Y:S01]  /*5fb0*/  PRMT R124, RZ, 0x7610, R124 ;  /* 0x00007610ff7c7816 */ /* 0x000fe2000000007c */
[----:B------:R-:W-:Y:S01]  /*5fc0*/  IMAD R116, R116, UR15, RZ ;  /* 0x0000000f74747c24 */ /* 0x000fe2000f8e02ff */
[----:B------:R-:W-:Y:S01]  /*5fd0*/  PRMT R85, RZ, 0x7610, R85 ;  /* 0x00007610ff557816 */ /* 0x000fe20000000055 */
[----:B------:R1:W3:Y:S01]  /*5fe0*/  @!P2 LDG.E.U16 R102, desc[UR40][R114.64] ;  /* 0x000000287266a981 */ /* 0x0002e2000c1e1500 */
[C---:B------:R-:W-:Y:S01]  /*5ff0*/  ISETP.GE.AND P2, PT, R169.reuse, UR42, PT ;  /* 0x0000002aa9007c0c */ /* 0x040fe2000bf46270 */
[----:B------:R-:W-:Y:S01]  /*6000*/  IMAD.WIDE R116, R116, 0x2, R76 ;  /* 0x0000000274747825 */ /* 0x000fe200078e024c */
[----:B------:R-:W-:Y:S01]  /*6010*/  ULDC UR15, c[0x0][0x238] ;  /* 0x00008e00000f7ab9 */ /* 0x000fe20000000800 */
[----:B------:R-:W-:Y:S01]  /*6020*/  PRMT R125, RZ, 0x7610, R125 ;  /* 0x00007610ff7d7816 */ /* 0x000fe2000000007d */
[----:B------:R-:W-:Y:S01]  /*6030*/  ULDC UR11, c[0x0][0x238] ;  /* 0x00008e00000b7ab9 */ /* 0x000fe20000000800 */
[----:B0-----:R-:W-:Y:S01]  /*6040*/  IMAD.WIDE R120, R156, 0x2, R76 ;  /* 0x000000029c787825 */ /* 0x001fe200078e024c */
[C---:B------:R-:W-:Y:S01]  /*6050*/  LOP3.LUT R156, R0.reuse, 0x4c, RZ, 0xfc, !PT ;  /* 0x0000004c009c7812 */ /* 0x040fe200078efcff */
[----:B------:R0:W3:Y:S02]  /*6060*/  @!P4 LDG.E.U16 R85, desc[UR40][R116.64] ;  /* 0x000000287455c981 */ /* 0x0000e4000c1e1500 */
[----:B------:R-:W-:Y:S01]  /*6070*/  IMAD R169, R169, UR15, RZ ;  /* 0x0000000fa9a97c24 */ /* 0x000fe2000f8e02ff */
[----:B------:R-:W-:Y:S01]  /*6080*/  PRMT R129, RZ, 0x7610, R129 ;  /* 0x00007610ff817816 */ /* 0x000fe20000000081 */
[----:B-1----:R-:W1:Y:S01]  /*6090*/  S2R R115, SR_TID.X ;  /* 0x0000000000737919 */ /* 0x002e620000002100 */
[----:B------:R-:W-:Y:S01]  /*60a0*/  LOP3.LUT R167, R0, 0x42, RZ, 0xfc, !PT ;  /* 0x0000004200a77812 */ /* 0x000fe200078efcff */
[----:B------:R-:W-:Y:S01]  /*60b0*/  ULDC UR15, c[0x0][0x238] ;  /* 0x00008e00000f7ab9 */ /* 0x000fe20000000800 */
[----:B------:R-:W3:Y:S01]  /*60c0*/  @!P5 LDG.E.U16 R124, desc[UR40][R120.64] ;  /* 0x00000028787cd981 */ /* 0x000ee2000c1e1500 */
[----:B------:R-:W-:-:S02]  /*60d0*/  ISETP.GE.AND P5, PT, R156, UR42, PT ;  /* 0x0000002a9c007c0c */ /* 0x000fc4000bfa6270 */
[----:B------:R-:W-:Y:S01]  /*60e0*/  LOP3.LUT R156, R0, 0x46, RZ, 0xfc, !PT ;  /* 0x00000046009c7812 */ /* 0x000fe200078efcff */
[----:B0-----:R-:W-:Y:S01]  /*60f0*/  IMAD.WIDE R116, R169, 0x2, R76 ;  /* 0x00000002a9747825 */ /* 0x001fe200078e024c */
[----:B------:R0:W3:Y:S03]  /*6100*/  @!P1 LDG.E.U16 R125, desc[UR40][R112.64] ;  /* 0x00000028707d9981 */ /* 0x0000e6000c1e1500 */
[----:B------:R-:W-:Y:S01]  /*6110*/  IMAD R156, R156, UR11, RZ ;  /* 0x0000000b9c9c7c24 */ /* 0x000fe2000f8e02ff */
[----:B------:R-:W3:Y:S01]  /*6120*/  @!P2 LDG.E.U16 R129, desc[UR40][R116.64] ;  /* 0x000000287481a981 */ /* 0x000ee2000c1e1500 */
[----:B------:R-:W-:Y:S02]  /*6130*/  ISETP.GE.AND P4, PT, R167, UR42, PT ;  /* 0x0000002aa7007c0c */ /* 0x000fe4000bf86270 */
[----:B0-----:R-:W-:Y:S01]  /*6140*/  LOP3.LUT R113, R0, 0x46, RZ, 0xfc, !PT ;  /* 0x0000004600717812 */ /* 0x001fe200078efcff */
[----:B------:R-:W-:-:S03]  /*6150*/  ULDC UR11, c[0x0][0x238] ;  /* 0x00008e00000b7ab9 */ /* 0x000fc60000000800 */
[----:B------:R-:W-:Y:S01]  /*6160*/  ISETP.GE.AND P2, PT, R113, UR42, PT ;  /* 0x0000002a71007c0c */ /* 0x000fe2000bf46270 */
[----:B------:R-:W-:Y:S01]  /*6170*/  IMAD.WIDE R112, R156, 0x2, R76 ;  /* 0x000000029c707825 */ /* 0x000fe200078e024c */
[----:B------:R-:W-:-:S04]  /*6180*/  LOP3.LUT R156, R0, 0x50, RZ, 0xfc, !PT ;  /* 0x00000050009c7812 */ /* 0x000fc800078efcff */
[----:B------:R-:W-:Y:S02]  /*6190*/  ISETP.GE.AND P1, PT, R156, UR42, PT ;  /* 0x0000002a9c007c0c */ /* 0x000fe4000bf26270 */
[----:B------:R-:W0:Y:S01]  /*61a0*/  S2R R156, SR_TID.X ;  /* 0x00000000009c7919 */ /* 0x000e220000002100 */
[----:B-1----:R-:W-:Y:S01]  /*61b0*/  LEA.HI R115, R115, 0x3e, RZ, 0x1a ;  /* 0x0000003e73737811 */ /* 0x002fe200078fd0ff */
[----:B------:R-:W-:Y:S01]  /*61c0*/  IMAD R167, R167, UR13, RZ ;  /* 0x0000000da7a77c24 */ /* 0x000fe2000f8e02ff */
[----:B------:R-:W-:Y:S01]  /*61d0*/  PRMT R127, RZ, 0x7610, R127 ;  /* 0x00007610ff7f7816 */ /* 0x000fe2000000007f */
[----:B------:R-:W-:Y:S02]  /*61e0*/  ULDC UR13, c[0x0][0x238] ;  /* 0x00008e00000d7ab9 */ /* 0x000fe40000000800 */
[----:B------:R-:W-:Y:S01]  /*61f0*/  IMAD R115, R115, UR43, RZ ;  /* 0x0000002b73737c24 */ /* 0x000fe2000f8e02ff */
[----:B------:R-:W-:Y:S01]  /*6200*/  PRMT R123, RZ, 0x7610, R123 ;  /* 0x00007610ff7b7816 */ /* 0x000fe2000000007b */
[----:B------:R-:W-:Y:S01]  /*6210*/  IMAD.WIDE R118, R167, 0x2, R76 ;  /* 0x00000002a7767825 */ /* 0x000fe200078e024c */
[----:B------:R-:W-:-:S03]  /*6220*/  LOP3.LUT R167, R0, 0x4a, RZ, 0xfc, !PT ;  /* 0x0000004a00a77812 */ /* 0x000fc600078efcff */
[----:B------:R-:W-:Y:S01]  /*6230*/  IMAD.WIDE R114, R115, 0x2, R76 ;  /* 0x0000000273727825 */ /* 0x000fe200078e024c */
[C---:B------:R-:W-:Y:S01]  /*6240*/  LOP3.LUT R169, R0.reuse, 0x48, RZ, 0xfc, !PT ;  /* 0x0000004800a97812 */ /* 0x040fe200078efcff */
[----:B------:R-:W3:Y:S01]  /*6250*/  @!P4 LDG.E.U16 R127, desc[UR40][R118.64] ;  /* 0x00000028767fc981 */ /* 0x000ee2000c1e1500 */
[----:B------:R-:W-:Y:S02]  /*6260*/  ISETP.GE.AND P4, PT, R167, UR42, PT ;  /* 0x0000002aa7007c0c */ /* 0x000fe4000bf86270 */
[C---:B------:R-:W-:Y:S01]  /*6270*/  LOP3.LUT R167, R0.reuse, 0x4c, RZ, 0xfc, !PT ;  /* 0x0000004c00a77812 */ /* 0x040fe200078efcff */
[----:B------:R1:W3:Y:S01]  /*6280*/  @!P3 LDG.E.U16 R123, desc[UR40][R114.64] ;  /* 0x00000028727bb981 */ /* 0x0002e2000c1e1500 */
[----:B------:R-:W-:Y:S02]  /*6290*/  ISETP.GE.AND P3, PT, R169, UR42, PT ;  /* 0x0000002aa9007c0c */ /* 0x000fe4000bf66270 */
[C---:B------:R-:W-:Y:S01]  /*62a0*/  LOP3.LUT R169, R0.reuse, 0x4a, RZ, 0xfc, !PT ;  /* 0x0000004a00a97812 */ /* 0x040fe200078efcff */
[----:B------:R-:W-:Y:S01]  /*62b0*/  IMAD R167, R167, UR11, RZ ;  /* 0x0000000ba7a77c24 */ /* 0x000fe2000f8e02ff */
[----:B------:R-:W-:Y:S01]  /*62c0*/  PRMT R120, RZ, 0x7610, R120 ;  /* 0x00007610ff787816 */ /* 0x000fe20000000078 */
[----:B------:R-:W-:Y:S01]  /*62d0*/  ULDC UR11, c[0x0][0x238] ;  /* 0x00008e00000b7ab9 */ /* 0x000fe20000000800 */
[----:B-1----:R-:W-:-:S02]  /*62e0*/  LOP3.LUT R115, R0, 0x48, RZ, 0xfc, !PT ;  /* 0x0000004800737812 */ /* 0x002fc400078efcff */
[----:B0-----:R-:W-:-:S03]  /*62f0*/  LEA.HI R156, R156, 0x4e, RZ, 0x1a ;  /* 0x0000004e9c9c7811 */ /* 0x001fc600078fd0ff */
[----:B------:R-:W-:Y:S01]  /*6300*/  IMAD R115, R115, UR15, RZ ;  /* 0x0000000f73737c24 */ /* 0x000fe2000f8e02ff */
[----:B------:R-:W-:Y:S01]  /*6310*/  PRMT R133, RZ, 0x7610, R133 ;  /* 0x00007610ff857816 */ /* 0x000fe20000000085 */
[----:B------:R-:W-:Y:S01]  /*6320*/  IMAD R169, R169, UR13, RZ ;  /* 0x0000000da9a97c24 */ /* 0x000fe2000f8e02ff */
[----:B------:R-:W-:Y:S01]  /*6330*/  PRMT R131, RZ, 0x7610, R131 ;  /* 0x00007610ff837816 */ /* 0x000fe20000000083 */
[----:B------:R-:W-:Y:S01]  /*6340*/  IMAD R156, R156, UR11, RZ ;  /* 0x0000000b9c9c7c24 */ /* 0x000fe2000f8e02ff */
[----:B------:R0:W3:Y:S01]  /*6350*/  @!P2 LDG.E.U16 R120, desc[UR40][R112.64] ;  /* 0x000000287078a981 */ /* 0x0000e2000c1e1500 */
[----:B------:R-:W-:Y:S01]  /*6360*/  IMAD.WIDE R114, R115, 0x2, R76 ;  /* 0x0000000273727825 */ /* 0x000fe200078e024c */
[----:B------:R-:W-:Y:S01]  /*6370*/  PRMT R121, RZ, 0x7610, R121 ;  /* 0x00007610ff797816 */ /* 0x000fe20000000079 */
[----:B------:R-:W-:Y:S01]  /*6380*/  ULDC UR11, c[0x0][0x238] ;  /* 0x00008e00000b7ab9 */ /* 0x000fe20000000800 */
[----:B------:R-:W-:Y:S01]  /*6390*/  ULDC UR13, c[0x0][0x238] ;  /* 0x00008e00000d7ab9 */ /* 0x000fe20000000800 */
[----:B------:R-:W-:Y:S01]  /*63a0*/  IMAD.WIDE R116, R169, 0x2, R76 ;  /* 0x00000002a9747825 */ /* 0x000fe200078e024c */
[----:B------:R1:W3:Y:S01]  /*63b0*/  @!P3 LDG.E.U16 R133, desc[UR40][R114.64] ;  /* 0x000000287285b981 */ /* 0x0002e2000c1e1500 */
[----:B------:R-:W-:-:S02]  /*63c0*/  LOP3.LUT R169, R0, 0x52, RZ, 0xfc, !PT ;  /* 0x0000005200a97812 */ /* 0x000fc400078efcff */
[--C-:B0-----:R-:W-:Y:S01]  /*63d0*/  IMAD.WIDE R112, R156, 0x2, R76.reuse ;  /* 0x000000029c707825 */ /* 0x101fe200078e024c */
[C---:B------:R-:W-:Y:S01]  /*63e0*/  LOP3.LUT R156, R0.reuse, 0x56, RZ, 0xfc, !PT ;  /* 0x00000056009c7812 */ /* 0x040fe200078efcff */
[----:B------:R0:W3:Y:S02]  /*63f0*/  @!P4 LDG.E.U16 R131, desc[UR40][R116.64] ;  /* 0x000000287483c981 */ /* 0x0000e4000c1e1500 */
[----:B------:R-:W-:Y:S01]  /*6400*/  IMAD.WIDE R118, R167, 0x2, R76 ;  /* 0x00000002a7767825 */ /* 0x000fe200078e024c */
[----:B-1----:R-:W-:Y:S02]  /*6410*/  LOP3.LUT R115, R0, 0x50, RZ, 0xfc, !PT ;  /* 0x0000005000737812 */ /* 0x002fe400078efcff */
[----:B------:R-:W-:Y:S02]  /*6420*/  ISETP.GE.AND P4, PT, R156, UR42, PT ;  /* 0x0000002a9c007c0c */ /* 0x000fe4000bf86270 */
[----:B------:R1:W3:Y:S01]  /*6430*/  @!P5 LDG.E.U16 R121, desc[UR40][R118.64] ;  /* 0x000000287679d981 */ /* 0x0002e2000c1e1500 */
[----:B------:R-:W-:-:S02]  /*6440*/  LOP3.LUT R167, R0, 0x54, RZ, 0xfc, !PT ;  /* 0x0000005400a77812 */ /* 0x000fc400078efcff */
[C---:B------:R-:W-:Y:S01]  /*6450*/  LOP3.LUT R156, R0.reuse, 0x52, RZ, 0xfc, !PT ;  /* 0x00000052009c7812 */ /* 0x040fe200078efcff */
[----:B------:R-:W-:Y:S01]  /*6460*/  IMAD R115, R115, UR11, RZ ;  /* 0x0000000b73737c24 */ /* 0x000fe2000f8e02ff */
[----:B------:R-:W-:Y:S01]  /*6470*/  ISETP.GE.AND P2, PT, R169, UR42, PT ;  /* 0x0000002aa9007c0c */ /* 0x000fe2000bf46270 */
[----:B------:R-:W-:Y:S01]  /*6480*/  ULDC UR11, c[0x0][0x238] ;  /* 0x00008e00000b7ab9 */ /* 0x000fe20000000800 */
[----:B0-----:R-:W-:Y:S02]  /*6490*/  LOP3.LUT R117, R0, 0x54, RZ, 0xfc, !PT ;  /* 0x0000005400757812 */ /* 0x001fe400078efcff */
[----:B-1----:R-:W-:Y:S01]  /*64a0*/  PRMT R118, RZ, 0x7610, R118 ;  /* 0x00007610ff767816 */ /* 0x002fe20000000076 */
[----:B------:R-:W-:Y:S01]  /*64b0*/  IMAD R156, R156, UR11, RZ ;  /* 0x0000000b9c9c7c24 */ /* 0x000fe2000f8e02ff */
[----:B------:R-:W-:Y:S01]  /*64c0*/  ISETP.GE.AND P3, PT, R167, UR42, PT ;  /* 0x0000002aa7007c0c */ /* 0x000fe2000bf66270 */
[----:B------:R-:W-:Y:S01]  /*64d0*/  IMAD R117, R117, UR13, RZ ;  /* 0x0000000d75757c24 */ /* 0x000fe2000f8e02ff */
[----:B------:R-:W-:Y:S01]  /*64e0*/  LOP3.LUT R167, R0, 0x58, RZ, 0xfc, !PT ;  /* 0x0000005800a77812 */ /* 0x000fe200078efcff */
[----:B------:R-:W-:Y:S01]  /*64f0*/  ULDC UR13, c[0x0][0x238] ;  /* 0x00008e00000d7ab9 */ /* 0x000fe20000000800 */
[----:B------:R0:W3:Y:S01]  /*6500*/  @!P0 LDG.E.U16 R118, desc[UR40][R112.64] ;  /* 0x0000002870768981 */ /* 0x0000e2000c1e1500 */
[----:B------:R-:W-:Y:S01]  /*6510*/  PRMT R137, RZ, 0x7610, R137 ;  /* 0x00007610ff897816 */ /* 0x000fe20000000089 */
[----:B------:R-:W-:Y:S01]  /*6520*/  IMAD.WIDE R114, R115, 0x2, R76 ;  /* 0x0000000273727825 */ /* 0x000fe200078e024c */
[----:B------:R-:W-:Y:S01]  /*6530*/  ISETP.GE.AND P0, PT, R167, UR42, PT ;  /* 0x0000002aa7007c0c */ /* 0x000fe2000bf06270 */
[----:B------:R-:W-:-:S02]  /*6540*/  ULDC UR11, c[0x0][0x238] ;  /* 0x00008e00000b7ab9 */ /* 0x000fc40000000800 */
[----:B------:R-:W-:Y:S01]  /*6550*/  IMAD R167, R167, UR13, RZ ;  /* 0x0000000da7a77c24 */ /* 0x000fe2000f8e02ff */
[----:B------:R-:W-:Y:S01]  /*6560*/  LOP3.LUT R169, R0, 0x56, RZ, 0xfc, !PT ;  /* 0x0000005600a97812 */ /* 0x000fe200078efcff */
[----:B------:R-:W-:Y:S01]  /*6570*/  ULDC UR13, c[0x0][0x238] ;  /* 0x00008e00000d7ab9 */ /* 0x000fe20000000800 */
[----:B0-----:R-:W-:-:S05]  /*6580*/  IMAD.WIDE R112, R156, 0x2, R76 ;  /* 0x000000029c707825 */ /* 0x001fca00078e024c */
[----:B------:R0:W3:Y:S01]  /*6590*/  @!P2 LDG.E.U16 R137, desc[UR40][R112.64] ;  /* 0x000000287089a981 */ /* 0x0000e2000c1e1500 */
[----:B------:R-:W-:Y:S01]  /*65a0*/  PRMT R141, RZ, 0x7610, R141 ;  /* 0x00007610ff8d7816 */ /* 0x000fe2000000008d */
[----:B------:R-:W-:Y:S01]  /*65b0*/  IMAD R169, R169, UR11, RZ ;  /* 0x0000000ba9a97c24 */ /* 0x000fe2000f8e02ff */
[----:B------:R-:W-:Y:S01]  /*65c0*/  LOP3.LUT R156, R0, 0x5a, RZ, 0xfc, !PT ;  /* 0x0000005a009c7812 */ /* 0x000fe200078efcff */
[----:B------:R-:W-:Y:S01]  /*65d0*/  ULDC UR11, c[0x0][0x238] ;  /* 0x00008e00000b7ab9 */ /* 0x000fe20000000800 */
[----:B------:R-:W-:Y:S02]  /*65e0*/  PRMT R119, RZ, 0x7610, R119 ;  /* 0x00007610ff777816 */ /* 0x000fe40000000077 */
[----:B------:R1:W3:Y:S01]  /*65f0*/  @!P1 LDG.E.U16 R141, desc[UR40][R114.64] ;  /* 0x00000028728d9981 */ /* 0x0002e2000c1e1500 */
[----:B0-----:R-:W-:Y:S02]  /*6600*/  IMAD.WIDE R112, R167, 0x2, R76 ;  /* 0x00000002a7707825 */ /* 0x001fe400078e024c */
[----:B------:R-:W0:Y:S01]  /*6610*/  S2R R167, SR_TID.X ;  /* 0x0000000000a77919 */ /* 0x000e220000002100 */
[----:B------:R-:W-:-:S02]  /*6620*/  ISETP.GE.AND P1, PT, R156, UR42, PT ;  /* 0x0000002a9c007c0c */ /* 0x000fc4000bf26270 */
[----:B------:R-:W-:Y:S01]  /*6630*/  PRMT R135, RZ, 0x7610, R135 ;  /* 0x00007610ff877816 */ /* 0x000fe20000000087 */
[----:B-1----:R-:W-:-:S04]  /*6640*/  IMAD.WIDE R114, R117, 0x2, R76 ;  /* 0x0000000275727825 */ /* 0x002fc800078e024c */
[----:B------:R-:W-:Y:S01]  /*6650*/  IMAD.WIDE R116, R169, 0x2, R76 ;  /* 0x00000002a9747825 */ /* 0x000fe200078e024c */
[----:B------:R1:W3:Y:S03]  /*6660*/  @!P3 LDG.E.U16 R135, desc[UR40][R114.64] ;  /* 0x000000287287b981 */ /* 0x0002e6000c1e1500 */
[----:B------:R-:W-:Y:S01]  /*6670*/  IMAD R156, R156, UR11, RZ ;  /* 0x0000000b9c9c7c24 */ /* 0x000fe2000f8e02ff */
[----:B------:R2:W3:Y:S01]  /*6680*/  @!P4 LDG.E.U16 R119, desc[UR40][R116.64] ;  /* 0x000000287477c981 */ /* 0x0004e2000c1e1500 */
[----:B------:R-:W-:Y:S01]  /*6690*/  PRMT R158, RZ, 0x7610, R158 ;  /* 0x00007610ff9e7816 */ /* 0x000fe2000000009e */
[----:B------:R-:W-:Y:S01]  /*66a0*/  ULDC UR11, c[0x0][0x238] ;  /* 0x00008e00000b7ab9 */ /* 0x000fe20000000800 */
[----:B-1----:R-:W-:Y:S01]  /*66b0*/  IMAD.WIDE R114, R156, 0x2, R76 ;  /* 0x000000029c727825 */ /* 0x002fe200078e024c */
[----:B--2---:R-:W-:-:S03]  /*66c0*/  PRMT R116, RZ, 0x7610, R116 ;  /* 0x00007610ff747816 */ /* 0x004fc60000000074 */
[----:B------:R1:W2:Y:S01]  /*66d0*/  @!P0 LDG.E.U16 R158, desc[UR40][R112.64] ;  /* 0x00000028709e8981 */ /* 0x0002a2000c1e1500 */
[----:B------:R-:W-:Y:S02]  /*66e0*/  LEA.HI R117, R168, 0x7e, RZ, 0x1a ;  /* 0x0000007ea8757811 */ /* 0x000fe400078fd0ff */
[----:B------:R-:W-:Y:S02]  /*66f0*/  LOP3.LUT R156, R0, 0x5c, RZ, 0xfc, !PT ;  /* 0x0000005c009c7812 */ /* 0x000fe400078efcff */
[C---:B------:R-:W-:Y:S01]  /*6700*/  ISETP.GE.AND P3, PT, R117.reuse, UR42, PT ;  /* 0x0000002a75007c0c */ /* 0x040fe2000bf66270 */
[----:B------:R5:W2:Y:S01]  /*6710*/  @!P1 LDG.E.U16 R116, desc[UR40][R114.64] ;  /* 0x0000002872749981 */ /* 0x000aa2000c1e1500 */
[----:B------:R-:W-:Y:S01]  /*6720*/  ISETP.GE.AND P0, PT, R156, UR42, PT ;  /* 0x0000002a9c007c0c */ /* 0x000fe2000bf06270 */
[----:B-1----:R-:W-:Y:S01]  /*6730*/  IMAD R112, R117, UR10, RZ ;  /* 0x0000000a75707c24 */ /* 0x002fe2000f8e02ff */
[----:B------:R-:W-:Y:S02]  /*6740*/  PRMT R117, RZ, 0x7610, R117 ;  /* 0x00007610ff757816 */ /* 0x000fe40000000075 */
[----:B-----5:R-:W-:Y:S01]  /*6750*/  LEA.HI R114, R168, 0x6e, RZ, 0x1a ;  /* 0x0000006ea8727811 */ /* 0x020fe200078fd0ff */
[----:B------:R-:W-:-:S03]  /*6760*/  IMAD.WIDE R112, R112, 0x2, R76 ;  /* 0x0000000270707825 */ /* 0x000fc600078e024c */
[----:B------:R-:W-:Y:S01]  /*6770*/  ISETP.GE.AND P2, PT, R114, UR42, PT ;  /* 0x0000002a72007c0c */ /* 0x000fe2000bf46270 */
[----:B------:R-:W-:Y:S01]  /*6780*/  IMAD R156, R156, UR11, RZ ;  /* 0x0000000b9c9c7c24 */ /* 0x000fe2000f8e02ff */
[----:B------:R-:W-:Y:S01]  /*6790*/  LEA.HI R115, R168, 0x5e, RZ, 0x1a ;  /* 0x0000005ea8737811 */ /* 0x000fe200078fd0ff */
[----:B------:R-:W-:Y:S01]  /*67a0*/  IMAD R114, R114, UR10, RZ ;  /* 0x0000000a72727c24 */ /* 0x000fe2000f8e02ff */
[----:B0-----:R-:W-:Y:S01]  /*67b0*/  LEA.HI R167, R167, 0x5e, RZ, 0x1a ;  /* 0x0000005ea7a77811 */ /* 0x001fe200078fd0ff */
[----:B------:R0:W5:Y:S01]  /*67c0*/  @!P3 LDG.E.U16 R117, desc[UR40][R112.64] ;  /* 0x000000287075b981 */ /* 0x000162000c1e1500 */
[----:B------:R-:W-:Y:S01]  /*67d0*/  PRMT R139, RZ, 0x7610, R139 ;  /* 0x00007610ff8b7816 */ /* 0x000fe2000000008b */
[----:B------:R-:W-:Y:S01]  /*67e0*/  ULDC UR11, c[0x0][0x238] ;  /* 0x00008e00000b7ab9 */ /* 0x000fe20000000800 */
[----:B------:R-:W-:Y:S01]  /*67f0*/  ISETP.GE.AND P1, PT, R115, UR42, PT ;  /* 0x0000002a73007c0c */ /* 0x000fe2000bf26270 */
[----:B------:R-:W-:Y:S01]  /*6800*/  IMAD.WIDE R114, R114, 0x2, R76 ;  /* 0x0000000272727825 */ /* 0x000fe200078e024c */
[----:B------:R-:W-:-:S03]  /*6810*/  PRMT R140, RZ, 0x7610, R140 ;  /* 0x00007610ff8c7816 */ /* 0x000fc6000000008c */
[----:B------:R-:W-:Y:S01]  /*6820*/  IMAD R167, R167, UR11, RZ ;  /* 0x0000000ba7a77c24 */ /* 0x000fe2000f8e02ff */
[----:B------:R-:W-:Y:S01]  /*6830*/  PRMT R160, RZ, 0x7610, R160 ;  /* 0x00007610ffa07816 */ /* 0x000fe200000000a0 */
[----:B0-----:R-:W-:Y:S01]  /*6840*/  IMAD.WIDE R112, R156, 0x2, R76 ;  /* 0x000000029c707825 */ /* 0x001fe200078e024c */
[----:B------:R-:W-:Y:S01]  /*6850*/  LOP3.LUT R156, R0, 0x60, RZ, 0xfc, !PT ;  /* 0x00000060009c7812 */ /* 0x000fe200078efcff */
[----:B------:R0:W5:Y:S01]  /*6860*/  @!P2 LDG.E.U16 R140, desc[UR40][R114.64] ;  /* 0x00000028728ca981 */ /* 0x000162000c1e1500 */
[----:B------:R-:W-:-:S03]  /*6870*/  ULDC UR11, c[0x0][0x238] ;  /* 0x00008e00000b7ab9 */ /* 0x000fc60000000800 */
[----:B------:R1:W5:Y:S01]  /*6880*/  @!P0 LDG.E.U16 R139, desc[UR40][R112.64] ;  /* 0x00000028708b8981 */ /* 0x000362000c1e1500 */
[----:B------:R-:W-:Y:S02]  /*6890*/  ISETP.GE.AND P0, PT, R156, UR42, PT ;  /* 0x0000002a9c007c0c */ /* 0x000fe4000bf06270 */
[C---:B------:R-:W-:Y:S02]  /*68a0*/  LOP3.LUT R156, R0.reuse, 0x62, RZ, 0xfc, !PT ;  /* 0x00000062009c7812 */ /* 0x040fe400078efcff */
[----:B0-----:R-:W-:Y:S01]  /*68b0*/  PRMT R114, RZ, 0x7610, R114 ;  /* 0x00007610ff727816 */ /* 0x001fe20000000072 */
[----:B-1----:R-:W-:Y:S01]  /*68c0*/  IMAD.WIDE R112, R167, 0x2, R76 ;  /* 0x00000002a7707825 */ /* 0x002fe200078e024c */
[----:B------:R-:W-:-:S04]  /*68d0*/  LOP3.LUT R167, R0, 0x60, RZ, 0xfc, !PT ;  /* 0x0000006000a77812 */ /* 0x000fc800078efcff */
[----:B------:R0:W5:Y:S01]  /*68e0*/  @!P1 LDG.E.U16 R114, desc[UR40][R112.64] ;  /* 0x0000002870729981 */ /* 0x000162000c1e1500 */
[----:B------:R-:W-:Y:S01]  /*68f0*/  IMAD R167, R167, UR13, RZ ;  /* 0x0000000da7a77c24 */ /* 0x000fe2000f8e02ff */
[C---:B------:R-:W-:Y:S01]  /*6900*/  ISETP.GE.AND P1, PT, R156.reuse, UR42, PT ;  /* 0x0000002a9c007c0c */ /* 0x040fe2000bf26270 */
[----:B------:R-:W-:Y:S01]  /*6910*/  IMAD R156, R156, UR11, RZ ;  /* 0x0000000b9c9c7c24 */ /* 0x000fe2000f8e02ff */
[----:B------:R-:W-:Y:S01]  /*6920*/  PRMT R115, RZ, 0x7610, R115 ;  /* 0x00007610ff737816 */ /* 0x000fe20000000073 */
[----:B------:R-:W-:Y:S01]  /*6930*/  ULDC UR11, c[0x0][0x238] ;  /* 0x00008e00000b7ab9 */ /* 0x000fe20000000800 */
[----:B0-----:R-:W-:-:S05]  /*6940*/  IMAD.WIDE R112, R167, 0x2, R76 ;  /* 0x00000002a7707825 */ /* 0x001fca00078e024c */
[----:B------:R0:W5:Y:S02]  /*6950*/  @!P0 LDG.E.U16 R160, desc[UR40][R112.64] ;  /* 0x0000002870a08981 */ /* 0x000164000c1e1500 */
[----:B0-----:R-:W-:-:S05]  /*6960*/  IMAD.WIDE R112, R156, 0x2, R76 ;  /* 0x000000029c707825 */ /* 0x001fca00078e024c */
[----:B------:R0:W5:Y:S02]  /*6970*/  @!P1 LDG.E.U16 R115, desc[UR40][R112.64] ;  /* 0x0000002870739981 */ /* 0x000164000c1e1500 */
[----:B0-----:R-:W-:-:S04]  /*6980*/  LOP3.LUT R112, R0, 0x64, RZ, 0xfc, !PT ;  /* 0x0000006400707812 */ /* 0x001fc800078efcff */
[----:B------:R-:W-:Y:S02]  /*6990*/  ISETP.GE.AND P0, PT, R112, UR42, PT ;  /* 0x0000002a70007c0c */ /* 0x000fe4000bf06270 */
[----:B------:R-:W-:Y:S02]  /*69a0*/  LOP3.LUT R112, R0, 0x66, RZ, 0xfc, !PT ;  /* 0x0000006600707812 */ /* 0x000fe400078efcff */
[----:B------:R-:W-:Y:S02]  /*69b0*/  PRMT R142, RZ, 0x7610, R142 ;  /* 0x00007610ff8e7816 */ /* 0x000fe4000000008e */
[----:B------:R-:W-:Y:S01]  /*69c0*/  ISETP.GE.AND P1, PT, R112, UR42, PT ;  /* 0x0000002a70007c0c */ /* 0x000fe2000bf26270 */
[----:B------:R-:W-:Y:S01]  /*69d0*/  IMAD.WIDE R112, R244, 0x2, R76 ;  /* 0x00000002f4707825 */ /* 0x000fe200078e024c */
[----:B------:R-:W-:-:S05]  /*69e0*/  PRMT R143, RZ, 0x7610, R143 ;  /* 0x00007610ff8f7816 */ /* 0x000fca000000008f */
        /* <DEDUP_REMOVED lines=22> */
[----:B------:R0:W5:Y:S01]  /*6b50*/  @!P1 LDG.E.U16 R163, desc[UR40][R112.64] ;  /* 0x0000002870a39981 */ /* 0x000162000c1e1500 */
[C---:B------:R-:W-:Y:S02]  /*6b60*/  LOP3.LUT R156, R0.reuse, 0x78, RZ, 0xfc, !PT ;  /* 0x00000078009c7812 */ /* 0x040fe400078efcff */
[----:B0-----:R-:W-:-:S04]  /*6b70*/  LOP3.LUT R112, R0, 0x72, RZ, 0xfc, !PT ;  /* 0x0000007200707812 */ /* 0x001fc800078efcff */
[----:B------:R-:W-:Y:S02]  /*6b80*/  ISETP.GE.AND P0, PT, R112, UR42, PT ;  /* 0x0000002a70007c0c */ /* 0x000fe4000bf06270 */
[----:B------:R-:W-:Y:S02]  /*6b90*/  LOP3.LUT R112, R0, 0x78, RZ, 0xfc, !PT ;  /* 0x0000007800707812 */ /* 0x000fe400078efcff */
[----:B------:R-:W-:Y:S02]  /*6ba0*/  PRMT R146, RZ, 0x7610, R146 ;  /* 0x00007610ff927816 */ /* 0x000fe40000000092 */
[----:B------:R-:W-:Y:S01]  /*6bb0*/  ISETP.GE.AND P1, PT, R112, UR42, PT ;  /* 0x0000002a70007c0c */ /* 0x000fe2000bf26270 */
[----:B------:R-:W-:Y:S01]  /*6bc0*/  IMAD.WIDE R112, R250, 0x2, R76 ;  /* 0x00000002fa707825 */ /* 0x000fe200078e024c */
[----:B------:R-:W-:-:S03]  /*6bd0*/  PRMT R165, RZ, 0x7610, R165 ;  /* 0x00007610ffa57816 */ /* 0x000fc600000000a5 */
[----:B------:R-:W-:Y:S01]  /*6be0*/  IMAD R156, R156, UR11, RZ ;  /* 0x0000000b9c9c7c24 */ /* 0x000fe2000f8e02ff */
[----:B------:R-:W-:Y:S01]  /*6bf0*/  PRMT R147, RZ, 0x7610, R147 ;  /* 0x00007610ff937816 */ /* 0x000fe20000000093 */
[----:B------:R0:W5:Y:S01]  /*6c00*/  @!P0 LDG.E.U16 R146, desc[UR40][R112.64] ;  /* 0x0000002870928981 */ /* 0x000162000c1e1500 */
[----:B------:R-:W-:Y:S01]  /*6c10*/  PRMT R148, RZ, 0x7610, R148 ;  /* 0x00007610ff947816 */ /* 0x000fe20000000094 */
[----:B------:R-:W-:Y:S01]  /*6c20*/  ULDC UR11, c[0x0][0x238] ;  /* 0x00008e00000b7ab9 */ /* 0x000fe20000000800 */
[----:B0-----:R-:W-:-:S05]  /*6c30*/  IMAD.WIDE R112, R156, 0x2, R76 ;  /* 0x000000029c707825 */ /* 0x001fca00078e024c */
[----:B------:R0:W5:Y:S02]  /*6c40*/  @!P1 LDG.E.U16 R165, desc[UR40][R112.64] ;  /* 0x0000002870a59981 */ /* 0x000164000c1e1500 */
[----:B0-----:R-:W-:-:S04]  /*6c50*/  LOP3.LUT R112, R0, 0x74, RZ, 0xfc, !PT ;  /* 0x0000007400707812 */ /* 0x001fc800078efcff */
[----:B------:R-:W-:Y:S02]  /*6c60*/  ISETP.GE.AND P0, PT, R112, UR42, PT ;  /* 0x0000002a70007c0c */ /* 0x000fe4000bf06270 */
[----:B------:R-:W-:-:S04]  /*6c70*/  LOP3.LUT R112, R0, 0x76, RZ, 0xfc, !PT ;  /* 0x0000007600707812 */ /* 0x000fc800078efcff */
[----:B------:R-:W-:Y:S01]  /*6c80*/  ISETP.GE.AND P1, PT, R112, UR42, PT ;  /* 0x0000002a70007c0c */ /* 0x000fe2000bf26270 */
[----:B------:R-:W-:-:S06]  /*6c90*/  IMAD.WIDE R112, R251, 0x2, R76 ;  /* 0x00000002fb707825 */ /* 0x000fcc00078e024c */
[----:B------:R0:W5:Y:S01]  /*6ca0*/  @!P0 LDG.E.U16 R147, desc[UR40][R112.64] ;  /* 0x0000002870938981 */ /* 0x000162000c1e1500 */
[----:B------:R-:W-:Y:S01]  /*6cb0*/  LOP3.LUT R156, R0, 0x7a, RZ, 0xfc, !PT ;  /* 0x0000007a009c7812 */ /* 0x000fe200078efcff */
[----:B0-----:R-:W-:-:S05]  /*6cc0*/  IMAD.WIDE R112, R252, 0x2, R76 ;  /* 0x00000002fc707825 */ /* 0x001fca00078e024c */
[----:B------:R0:W5:Y:S01]  /*6cd0*/  @!P1 LDG.E.U16 R148, desc[UR40][R112.64] ;  /* 0x0000002870949981 */ /* 0x000162000c1e1500 */
[----:B------:R-:W-:Y:S01]  /*6ce0*/  IMAD R156, R156, UR11, RZ ;  /* 0x0000000b9c9c7c24 */ /* 0x000fe2000f8e02ff */
[C---:B------:R-:W-:Y:S01]  /*6cf0*/  LOP3.LUT R167, R0.reuse, 0x7c, RZ, 0xfc, !PT ;  /* 0x0000007c00a77812 */ /* 0x040fe200078efcff */
[----:B------:R-:W-:Y:S01]  /*6d00*/  ULDC UR11, c[0x0][0x238] ;  /* 0x00008e00000b7ab9 */ /* 0x000fe20000000800 */
[----:B0-----:R-:W-:-:S04]  /*6d10*/  LOP3.LUT R112, R0, 0x7a, RZ, 0xfc, !PT ;  /* 0x0000007a00707812 */ /* 0x001fc800078efcff */
[----:B------:R-:W-:Y:S02]  /*6d20*/  ISETP.GE.AND P0, PT, R112, UR42, PT ;  /* 0x0000002a70007c0c */ /* 0x000fe4000bf06270 */
[----:B------:R-:W-:-:S04]  /*6d30*/  LOP3.LUT R112, R0, 0x7c, RZ, 0xfc, !PT ;  /* 0x0000007c00707812 */ /* 0x000fc800078efcff */
[----:B------:R-:W-:Y:S01]  /*6d40*/  ISETP.GE.AND P1, PT, R112, UR42, PT ;  /* 0x0000002a70007c0c */ /* 0x000fe2000bf26270 */
[----:B------:R-:W-:Y:S02]  /*6d50*/  IMAD.WIDE R112, R156, 0x2, R76 ;  /* 0x000000029c707825 */ /* 0x000fe400078e024c */
[----:B------:R-:W0:Y:S01]  /*6d60*/  S2R R156, SR_TID.X ;  /* 0x00000000009c7919 */ /* 0x000e220000002100 */
[----:B------:R-:W-:Y:S01]  /*6d70*/  PRMT R149, RZ, 0x7610, R149 ;  /* 0x00007610ff957816 */ /* 0x000fe20000000095 */
[----:B------:R-:W-:Y:S01]  /*6d80*/  IMAD R167, R167, UR11, RZ ;  /* 0x0000000ba7a77c24 */ /* 0x000fe2000f8e02ff */
[----:B------:R-:W-:-:S04]  /*6d90*/  PRMT R150, RZ, 0x7610, R150 ;  /* 0x00007610ff967816 */ /* 0x000fc80000000096 */
[----:B------:R1:W5:Y:S02]  /*6da0*/  @!P0 LDG.E.U16 R149, desc[UR40][R112.64] ;  /* 0x0000002870958981 */ /* 0x000364000c1e1500 */
[----:B-1----:R-:W-:-:S05]  /*6db0*/  IMAD.WIDE R112, R167, 0x2, R76 ;  /* 0x00000002a7707825 */ /* 0x002fca00078e024c */
[----:B------:R1:W5:Y:S01]  /*6dc0*/  @!P1 LDG.E.U16 R150, desc[UR40][R112.64] ;  /* 0x0000002870969981 */ /* 0x000362000c1e1500 */
[----:B------:R-:W-:Y:S02]  /*6dd0*/  IADD3 RZ, P1, R8, R3, RZ ;  /* 0x0000000308ff7210 */ /* 0x000fe40007f3e0ff */
[----:B0-----:R-:W-:-:S04]  /*6de0*/  LOP3.LUT R156, R156, 0x7f, RZ, 0xc0, !PT ;  /* 0x0000007f9c9c7812 */ /* 0x001fc800078ec0ff */
[----:B------:R-:W-:Y:S01]  /*6df0*/  ISETP.GE.AND P0, PT, R156, UR42, PT ;  /* 0x0000002a9c007c0c */ /* 0x000fe2000bf06270 */
[----:B-1----:R-:W-:Y:S01]  /*6e00*/  IMAD.IADD R112, R8, 0x1, R3 ;  /* 0x0000000108707824 */ /* 0x002fe200078e0203 */
[----:B------:R-:W-:Y:S01]  /*6e10*/  PRMT R151, RZ, 0x7610, R151 ;  /* 0x00007610ff977816 */ /* 0x000fe20000000097 */
[----:B------:R-:W-:Y:S01]  /*6e20*/  IMAD.X R113, R184, 0x1, R2, P1 ;  /* 0x00000001b8717824 */ /* 0x000fe200008e0602 */
[----:B------:R-:W-:Y:S01]  /*6e30*/  BAR.SYNC.DEFER_BLOCKING 0x0 ;  /* 0x0000000000007b1d */ /* 0x000fe20000010000 */
[----:B------:R-:W-:Y:S02]  /*6e40*/  IADD3 RZ, P1, R7, R3, RZ ;  /* 0x0000000307ff7210 */ /* 0x000fe40007f3e0ff */
[----:B------:R-:W-:Y:S02]  /*6e50*/  PRMT R152, RZ, 0x7610, R152 ;  /* 0x00007610ff987816 */ /* 0x000fe40000000098 */
[----:B------:R-:W-:Y:S02]  /*6e60*/  PRMT R153, RZ, 0x7610, R153 ;  /* 0x00007610ff997816 */ /* 0x000fe40000000099 */
[----:B------:R-:W-:-:S02]  /*6e70*/  PRMT R154, RZ, 0x7610, R154 ;  /* 0x00007610ff9a7816 */ /* 0x000fc4000000009a */
[----:B------:R0:W5:Y:S02]  /*6e80*/  @!P0 LDG.E.U16 R151, desc[UR40][R112.64] ;  /* 0x0000002870978981 */ /* 0x000164000c1e1500 */
[----:B0-----:R-:W-:Y:S02]  /*6e90*/  IMAD.IADD R112, R7, 0x1, R3 ;  /* 0x0000000107707824 */ /* 0x001fe400078e0203 */
[----:B------:R-:W-:Y:S01]  /*6ea0*/  IMAD.X R113, R182, 0x1, R2, P1 ;  /* 0x00000001b6717824 */ /* 0x000fe200008e0602 */
[----:B------:R-:W-:-:S04]  /*6eb0*/  IADD3 RZ, P1, R6, R3, RZ ;  /* 0x0000000306ff7210 */ /* 0x000fc80007f3e0ff */
[----:B------:R0:W5:Y:S02]  /*6ec0*/  @!P0 LDG.E.U16 R152, desc[UR40][R112.64] ;  /* 0x0000002870988981 */ /* 0x000164000c1e1500 */
[----:B0-----:R-:W-:Y:S02]  /*6ed0*/  IMAD.IADD R112, R6, 0x1, R3 ;  /* 0x0000000106707824 */ /* 0x001fe400078e0203 */
[----:B------:R-:W-:Y:S01]  /*6ee0*/  IMAD.X R113, R185, 0x1, R2, P1 ;  /* 0x00000001b9717824 */ /* 0x000fe200008e0602 */
[----:B------:R-:W-:-:S04]  /*6ef0*/  IADD3 RZ, P1, R17, R3, RZ ;  /* 0x0000000311ff7210 */ /* 0x000fc80007f3e0ff */
[----:B------:R0:W5:Y:S01]  /*6f00*/  @!P0 LDG.E.U16 R153, desc[UR40][R112.64] ;  /* 0x0000002870998981 */ /* 0x000162000c1e1500 */
[----:B------:R-:W-:Y:S01]  /*6f10*/  PRMT R155, RZ, 0x7610, R155 ;  /* 0x00007610ff9b7816 */ /* 0x000fe2000000009b */
[----:B0-----:R-:W-:Y:S02]  /*6f20*/  IMAD.IADD R112, R17, 0x1, R3 ;  /* 0x0000000111707824 */ /* 0x001fe400078e0203 */
[----:B------:R-:W-:Y:S01]  /*6f30*/  IMAD.X R113, R181, 0x1, R2, P1 ;  /* 0x00000001b5717824 */ /* 0x000fe200008e0602 */
[----:B------:R-:W-:-:S04]  /*6f40*/  IADD3 RZ, P1, R18, R3, RZ ;  /* 0x0000000312ff7210 */ /* 0x000fc80007f3e0ff */
[----:B------:R0:W5:Y:S01]  /*6f50*/  @!P0 LDG.E.U16 R154, desc[UR40][R112.64] ;  /* 0x00000028709a8981 */ /* 0x000162000c1e1500 */
[----:B------:R-:W-:Y:S01]  /*6f60*/  SHF.R.S32.HI R156, RZ, 0x6, R168 ;  /* 0x00000006ff9c7819 */ /* 0x000fe200000114a8 */
[----:B0-----:R-:W-:Y:S02]  /*6f70*/  IMAD.IADD R112, R18, 0x1, R3 ;  /* 0x0000000112707824 */ /* 0x001fe400078e0203 */
[----:B------:R-:W-:-:S05]  /*6f80*/  IMAD.X R113, R180, 0x1, R2, P1 ;  /* 0x00000001b4717824 */ /* 0x000fca00008e0602 */
[----:B------:R0:W5:Y:S01]  /*6f90*/  @!P0 LDG.E.U16 R155, desc[UR40][R112.64] ;  /* 0x00000028709b8981 */ /* 0x000162000c1e1500 */
[----:B------:R-:W-:Y:S02]  /*6fa0*/  SGXT R156, R156, 0x1 ;  /* 0x000000019c9c781a */ /* 0x000fe40000000200 */
[----:B------:R-:W-:Y:S01]  /*6fb0*/  IADD3 RZ, P1, R4, R3, RZ ;  /* 0x0000000304ff7210 */ /* 0x000fe20007f3e0ff */
[----:B0-----:R-:W-:Y:S01]  /*6fc0*/  IMAD.SHL.U32 R112, R168, 0x2, RZ ;  /* 0x00000002a8707824 */ /* 0x001fe200078e00ff */
[----:B------:R-:W-:-:S04]  /*6fd0*/  PRMT R157, RZ, 0x7610, R157 ;  /* 0x00007610ff9d7816 */ /* 0x000fc8000000009d */
[----:B------:R-:W-:Y:S01]  /*6fe0*/  LOP3.LUT R112, R112, 0x7e, RZ, 0xc0, !PT ;  /* 0x0000007e70707812 */ /* 0x000fe200078ec0ff */
[----:B------:R-:W-:Y:S01]  /*6ff0*/  IMAD.X R113, R183, 0x1, R2, P1 ;  /* 0x00000001b7717824 */ /* 0x000fe200008e0602 */
[----:B------:R-:W-:Y:S02]  /*7000*/  IADD3 RZ, P1, R19, R3, RZ ;  /* 0x0000000313ff7210 */ /* 0x000fe40007f3e0ff */
[----:B------:R-:W-:Y:S01]  /*7010*/  LOP3.LUT R156, R112, 0x90, R156, 0x78, !PT ;  /* 0x00000090709c7812 */ /* 0x000fe200078e789c */
[----:B------:R-:W-:-:S04]  /*7020*/  IMAD.IADD R112, R4, 0x1, R3 ;  /* 0x0000000104707824 */ /* 0x000fc800078e0203 */
[----:B------:R0:W-:Y:S04]  /*7030*/  STS.U16 [R156+UR8], R122 ;  /* 0x0000007a9c007988 */ /* 0x0001e80008000408 */
[----:B------:R1:W5:Y:S01]  /*7040*/  @!P0 LDG.E.U16 R157, desc[UR40][R112.64] ;  /* 0x00000028709d8981 */ /* 0x000362000c1e1500 */
[----:B0-----:R-:W-:Y:S01]  /*7050*/  PRMT R122, RZ, 0x7610, R122 ;  /* 0x00007610ff7a7816 */ /* 0x001fe2000000007a */
[----:B-1----:R-:W-:Y:S02]  /*7060*/  IMAD.IADD R112, R19, 0x1, R3 ;  /* 0x0000000113707824 */ /* 0x002fe400078e0203 */
[----:B------:R-:W-:Y:S01]  /*7070*/  IMAD.X R113, R179, 0x1, R2, P1 ;  /* 0x00000001b3717824 */ /* 0x000fe200008e0602 */
[----:B------:R-:W-:Y:S02]  /*7080*/  IADD3 RZ, P1, R20, R3, RZ ;  /* 0x0000000314ff7210 */ /* 0x000fe40007f3e0ff */
[----:B------:R-:W-:-:S02]  /*7090*/  PRMT R159, RZ, 0x7610, R159 ;  /* 0x00007610ff9f7816 */ /* 0x000fc4000000009f */
[----:B------:R0:W5:Y:S04]  /*70a0*/  @!P0 LDG.E.U16 R122, desc[UR40][R112.64] ;  /* 0x00000028707a8981 */ /* 0x000168000c1e1500 */
[----:B------:R1:W-:Y:S01]  /*70b0*/  STS.U16 [R156+UR8+0x400], R111 ;  /* 0x0004006f9c007988 */ /* 0x0003e20008000408 */
[--C-:B0-----:R-:W-:Y:S02]  /*70c0*/  IMAD.IADD R112, R20, 0x1, R3.reuse ;  /* 0x0000000114707824 */ /* 0x101fe400078e0203 */
[--C-:B------:R-:W-:Y:S01]  /*70d0*/  IMAD.X R113, R178, 0x1, R2.reuse, P1 ;  /* 0x00000001b2717824 */ /* 0x100fe200008e0602 */
[-C--:B------:R-:W-:Y:S01]  /*70e0*/  IADD3 RZ, P1, R21, R3.reuse, RZ ;  /* 0x0000000315ff7210 */ /* 0x080fe20007f3e0ff */
[----:B----4-:R0:W-:Y:S04]  /*70f0*/  STS.U16 [R156+UR8+0x800], R110 ;  /* 0x0008006e9c007988 */ /* 0x0101e80008000408 */
[----:B------:R4:W5:Y:S01]  /*7100*/  @!P0 LDG.E.U16 R159, desc[UR40][R112.64] ;  /* 0x00000028709f8981 */ /* 0x000962000c1e1500 */
[----:B-1----:R-:W-:Y:S01]  /*7110*/  IMAD.X R111, R177, 0x1, R2, P1 ;  /* 0x00000001b16f7824 */ /* 0x002fe200008e0602 */
[----:B------:R-:W-:Y:S01]  /*7120*/  IADD3 RZ, P1, R22, R3, RZ ;  /* 0x0000000316ff7210 */ /* 0x000fe20007f3e0ff */
[----:B0-----:R-:W-:Y:S01]  /*7130*/  IMAD.IADD R110, R21, 0x1, R3 ;  /* 0x00000001156e7824 */ /* 0x001fe200078e0203 */
[----:B----4-:R-:W-:-:S02]  /*7140*/  PRMT R112, RZ, 0x7610, R112 ;  /* 0x00007610ff707816 */ /* 0x010fc40000000070 */
[----:B------:R-:W-:-:S04]  /*7150*/  PRMT R113, RZ, 0x7610, R113 ;  /* 0x00007610ff717816 */ /* 0x000fc80000000071 */
[----:B------:R0:W4:Y:S04]  /*7160*/  @!P0 LDG.E.U16 R112, desc[UR40][R110.64] ;  /* 0x000000286e708981 */ /* 0x000128000c1e1500 */
[----:B---3--:R1:W-:Y:S01]  /*7170*/  STS.U16 [R156+UR8+0xc00], R109 ;  /* 0x000c006d9c007988 */ /* 0x0083e20008000408 */
[--C-:B0-----:R-:W-:Y:S02]  /*7180*/  IMAD.IADD R110, R22, 0x1, R3.reuse ;  /* 0x00000001166e7824 */ /* 0x101fe400078e0203 */
[--C-:B------:R-:W-:Y:S01]  /*7190*/  IMAD.X R111, R176, 0x1, R2.reuse, P1 ;  /* 0x00000001b06f7824 */ /* 0x100fe200008e0602 */
[CC--:B------:R-:W-:Y:S01]  /*71a0*/  IADD3 RZ, P1, R23.reuse, R3.reuse, RZ ;  /* 0x0000000317ff7210 */ /* 0x0c0fe20007f3e0ff */
[----:B------:R0:W-:Y:S04]  /*71b0*/  STS.U16 [R156+UR8+0x1000], R108 ;  /* 0x0010006c9c007988 */ /* 0x0001e80008000408 */
[----:B------:R3:W4:Y:S01]  /*71c0*/  @!P0 LDG.E.U16 R113, desc[UR40][R110.64] ;  /* 0x000000286e718981 */ /* 0x000722000c1e1500 */
[----:B-1----:R-:W-:Y:S01]  /*71d0*/  IMAD.X R109, R126, 0x1, R2, P1 ;  /* 0x000000017e6d7824 */ /* 0x002fe200008e0602 */
[----:B------:R-:W-:Y:S01]  /*71e0*/  IADD3 RZ, P1, R56, R3, RZ ;  /* 0x0000000338ff7210 */ /* 0x000fe20007f3e0ff */
[----:B0-----:R-:W-:Y:S01]  /*71f0*/  IMAD.IADD R108, R23, 0x1, R3 ;  /* 0x00000001176c7824 */ /* 0x001fe200078e0203 */
[----:B---3--:R-:W-:-:S02]  /*7200*/  PRMT R110, RZ, 0x7610, R110 ;  /* 0x00007610ff6e7816 */ /* 0x008fc4000000006e */
[----:B------:R-:W-:-:S04]  /*7210*/  PRMT R111, RZ, 0x7610, R111 ;  /* 0x00007610ff6f7816 */ /* 0x000fc8000000006f */
[----:B------:R0:W3:Y:S04]  /*7220*/  @!P0 LDG.E.U16 R110, desc[UR40][R108.64] ;  /* 0x000000286c6e8981 */ /* 0x0000e8000c1e1500 */
[----:B------:R1:W-:Y:S01]  /*7230*/  STS.U16 [R156+UR8+0x1400], R107 ;  /* 0x0014006b9c007988 */ /* 0x0003e20008000408 */
[--C-:B0-----:R-:W-:Y:S02]  /*7240*/  IMAD.IADD R108, R56, 0x1, R3.reuse ;  /* 0x00000001386c7824 */ /* 0x101fe400078e0203 */
[--C-:B------:R-:W-:Y:S01]  /*7250*/  IMAD.X R109, R175, 0x1, R2.reuse, P1 ;  /* 0x00000001af6d7824 */ /* 0x100fe200008e0602 */
[-C--:B------:R-:W-:Y:S01]  /*7260*/  IADD3 RZ, P1, R57, R3.reuse, RZ ;  /* 0x0000000339ff7210 */ /* 0x080fe20007f3e0ff */
[----:B------:R0:W-:Y:S04]  /*7270*/  STS.U16 [R156+UR8+0x1800], R106 ;  /* 0x0018006a9c007988 */ /* 0x0001e80008000408 */
[----:B------:R2:W3:Y:S01]  /*7280*/  @!P0 LDG.E.U16 R111, desc[UR40][R108.64] ;  /* 0x000000286c6f8981 */ /* 0x0004e2000c1e1500 */
[----:B-1----:R-:W-:Y:S01]  /*7290*/  IMAD.X R107, R128, 0x1, R2, P1 ;  /* 0x00000001806b7824 */ /* 0x002fe200008e0602 */
[----:B------:R-:W-:Y:S01]  /*72a0*/  IADD3 RZ, P1, R5, R3, RZ ;  /* 0x0000000305ff7210 */ /* 0x000fe20007f3e0ff */
[--C-:B0-----:R-:W-:Y:S01]  /*72b0*/  IMAD.IADD R106, R57, 0x1, R3.reuse ;  /* 0x00000001396a7824 */ /* 0x101fe200078e0203 */
[----:B--2---:R-:W-:Y:S01]  /*72c0*/  PRMT R108, RZ, 0x7610, R108 ;  /* 0x00007610ff6c7816 */ /* 0x004fe2000000006c */
[----:B------:R0:W-:Y:S05]  /*72d0*/  STS.U16 [R156+UR8+0x1c00], R96 ;  /* 0x001c00609c007988 */ /* 0x0001ea0008000408 */
[----:B------:R1:W2:Y:S01]  /*72e0*/  @!P0 LDG.E.U16 R108, desc[UR40][R106.64] ;  /* 0x000000286a6c8981 */ /* 0x0002a2000c1e1500 */
[----:B0-----:R-:W-:Y:S01]  /*72f0*/  PRMT R96, RZ, 0x7610, R96 ;  /* 0x00007610ff607816 */ /* 0x001fe20000000060 */
[----:B-1----:R-:W-:-:S02]  /*7300*/  IMAD.IADD R106, R5, 0x1, R3 ;  /* 0x00000001056a7824 */ /* 0x002fc400078e0203 */
[----:B------:R-:W-:Y:S01]  /*7310*/  IMAD.X R107, R174, 0x1, R2, P1 ;  /* 0x00000001ae6b7824 */ /* 0x000fe200008e0602 */
[C---:B------:R-:W-:Y:S02]  /*7320*/  IADD3 RZ, P1, R16.reuse, R3, RZ ;  /* 0x0000000310ff7210 */ /* 0x040fe40007f3e0ff */
[----:B------:R-:W-:Y:S02]  /*7330*/  PRMT R109, RZ, 0x7610, R109 ;  /* 0x00007610ff6d7816 */ /* 0x000fe4000000006d */
[----:B------:R0:W4:Y:S04]  /*7340*/  @!P0 LDG.E.U16 R96, desc[UR40][R106.64] ;  /* 0x000000286a608981 */ /* 0x000128000c1e1500 */
[----:B------:R1:W-:Y:S01]  /*7350*/  STS.U16 [R156+UR8+0x2000], R129 ;  /* 0x002000819c007988 */ /* 0x0003e20008000408 */
[----:B0-----:R-:W-:-:S02]  /*7360*/  IMAD.IADD R106, R16, 0x1, R3 ;  /* 0x00000001106a7824 */ /* 0x001fc400078e0203 */
[----:B------:R-:W-:Y:S01]  /*7370*/  IMAD.X R107, R173, 0x1, R2, P1 ;  /* 0x00000001ad6b7824 */ /* 0x000fe200008e0602 */
[C---:B------:R-:W-:Y:S02]  /*7380*/  IADD3 RZ, P1, R15.reuse, R3, RZ ;  /* 0x000000030fff7210 */ /* 0x040fe40007f3e0ff */
[----:B-1----:R-:W-:Y:S02]  /*7390*/  PRMT R129, RZ, 0x7610, R129 ;  /* 0x00007610ff817816 */ /* 0x002fe40000000081 */
[----:B------:R0:W3:Y:S04]  /*73a0*/  @!P0 LDG.E.U16 R109, desc[UR40][R106.64] ;  /* 0x000000286a6d8981 */ /* 0x0000e8000c1e1500 */
        /* <DEDUP_REMOVED lines=18> */
[----:B-----5:R1:W-:Y:S01]  /*74d0*/  STS.U16 [R156+UR8+0x3000], R160 ;  /* 0x003000a09c007988 */ /* 0x0203e20008000408 */
[----:B0-----:R-:W-:-:S02]  /*74e0*/  IMAD.IADD R106, R12, 0x1, R3 ;  /* 0x000000010c6a7824 */ /* 0x001fc400078e0203 */
[----:B------:R-:W-:Y:S01]  /*74f0*/  IMAD.X R107, R171, 0x1, R2, P1 ;  /* 0x00000001ab6b7824 */ /* 0x000fe200008e0602 */
[C---:B------:R-:W-:Y:S02]  /*7500*/  IADD3 RZ, P1, R11.reuse, R3, RZ ;  /* 0x000000030bff7210 */ /* 0x040fe40007f3e0ff */
[----:B-1----:R-:W-:Y:S02]  /*7510*/  PRMT R160, RZ, 0x7610, R160 ;  /* 0x00007610ffa07816 */ /* 0x002fe400000000a0 */
[----:B------:R0:W5:Y:S04]  /*7520*/  @!P0 LDG.E.U16 R158, desc[UR40][R106.64] ;  /* 0x000000286a9e8981 */ /* 0x000168000c1e1500 */
[----:B------:R1:W-:Y:S01]  /*7530*/  STS.U16 [R156+UR8+0x3400], R161 ;  /* 0x003400a19c007988 */ /* 0x0003e20008000408 */
[----:B0-----:R-:W-:-:S02]  /*7540*/  IMAD.IADD R106, R11, 0x1, R3 ;  /* 0x000000010b6a7824 */ /* 0x001fc400078e0203 */
[----:B------:R-:W-:Y:S01]  /*7550*/  IMAD.X R107, R134, 0x1, R2, P1 ;  /* 0x00000001866b7824 */ /* 0x000fe200008e0602 */
[----:B------:R-:W-:Y:S02]  /*7560*/  IADD3 RZ, P1, R10, R3, RZ ;  /* 0x000000030aff7210 */ /* 0x000fe40007f3e0ff */
[----:B-1----:R-:W-:Y:S02]  /*7570*/  PRMT R161, RZ, 0x7610, R161 ;  /* 0x00007610ffa17816 */ /* 0x002fe400000000a1 */
[----:B------:R0:W5:Y:S01]  /*7580*/  @!P0 LDG.E.U16 R160, desc[UR40][R106.64] ;  /* 0x000000286aa08981 */ /* 0x000162000c1e1500 */
[----:B------:R-:W-:-:S03]  /*7590*/  LOP3.LUT R167, R156, 0x20, RZ, 0x3c, !PT ;  /* 0x000000209ca77812 */ /* 0x000fc600078e3cff */
[----:B------:R1:W-:Y:S01]  /*75a0*/  STS.U16 [R156+UR8+0x3800], R163 ;  /* 0x003800a39c007988 */ /* 0x0003e20008000408 */
[----:B0-----:R-:W-:Y:S02]  /*75b0*/  IMAD.IADD R106, R10, 0x1, R3 ;  /* 0x000000010a6a7824 */ /* 0x001fe400078e0203 */
[----:B------:R-:W-:Y:S01]  /*75c0*/  IMAD.X R107, R170, 0x1, R2, P1 ;  /* 0x00000001aa6b7824 */ /* 0x000fe200008e0602 */
[----:B------:R-:W-:Y:S01]  /*75d0*/  IADD3 RZ, P1, R9, R3, RZ ;  /* 0x0000000309ff7210 */ /* 0x000fe20007f3e0ff */
[----:B------:R-:W-:Y:S01]  /*75e0*/  STS.U16 [R156+UR8+0x3c00], R165 ;  /* 0x003c00a59c007988 */ /* 0x000fe20008000408 */
[----:B-1----:R-:W-:-:S03]  /*75f0*/  PRMT R163, RZ, 0x7610, R163 ;  /* 0x00007610ffa37816 */ /* 0x002fc600000000a3 */
[----:B------:R0:W4:Y:S04]  /*7600*/  @!P0 LDG.E.U16 R161, desc[UR40][R106.64] ;  /* 0x000000286aa18981 */ /* 0x000128000c1e1500 */
[----:B------:R1:W-:Y:S01]  /*7610*/  STS.U16 [R167+UR8+0x500], R100 ;  /* 0x00050064a7007988 */ /* 0x0003e20008000408 */
[----:B0-----:R-:W-:Y:S02]  /*7620*/  IMAD.IADD R106, R9, 0x1, R3 ;  /* 0x00000001096a7824 */ /* 0x001fe400078e0203 */
[--C-:B------:R-:W-:Y:S01]  /*7630*/  IMAD.X R107, R136, 0x1, R2.reuse, P1 ;  /* 0x00000001886b7824 */ /* 0x100fe200008e0602 */
[----:B-1----:R-:W-:Y:S01]  /*7640*/  IADD3 R100, P1, R187, R3, RZ ;  /* 0x00000003bb647210 */ /* 0x002fe20007f3e0ff */
[----:B------:R0:W-:Y:S04]  /*7650*/  STS.U16 [R167+UR8+0x100], R101 ;  /* 0x00010065a7007988 */ /* 0x0001e80008000408 */
[----:B------:R1:W3:Y:S01]  /*7660*/  @!P0 LDG.E.U16 R163, desc[UR40][R106.64] ;  /* 0x000000286aa38981 */ /* 0x0002e2000c1e1500 */
[----:B0-----:R-:W-:Y:S01]  /*7670*/  IMAD.X R101, R162, 0x1, R2, P1 ;  /* 0x00000001a2657824 */ /* 0x001fe200008e0602 */
[----:B-1----:R-:W-:-:S06]  /*7680*/  PRMT R106, RZ, 0x7610, R106 ;  /* 0x00007610ff6a7816 */ /* 0x002fcc000000006a */
[----:B------:R0:W5:Y:S01]  /*7690*/  @!P0 LDG.E.U16 R106, desc[UR40][R100.64] ;  /* 0x00000028646a8981 */ /* 0x000162000c1e1500 */
[----:B------:R-:W-:Y:S02]  /*76a0*/  PRMT R107, RZ, 0x7610, R107 ;  /* 0x00007610ff6b7816 */ /* 0x000fe4000000006b */
[----:B0-----:R-:W-:-:S05]  /*76b0*/  IADD3 R100, P1, R234, R3, RZ ;  /* 0x00000003ea647210 */ /* 0x001fca0007f3e0ff */
[----:B------:R-:W-:Y:S01]  /*76c0*/  IMAD.X R101, R210, 0x1, R2, P1 ;  /* 0x00000001d2657824 */ /* 0x000fe200008e0602 */
[----:B------:R0:W-:Y:S04]  /*76d0*/  STS.U16 [R167+UR8+0xd00], R83 ;  /* 0x000d0053a7007988 */ /* 0x0001e80008000408 */
[----:B------:R1:W3:Y:S01]  /*76e0*/  @!P0 LDG.E.U16 R107, desc[UR40][R100.64] ;  /* 0x00000028646b8981 */ /* 0x0002e2000c1e1500 */
[----:B0-----:R-:W-:Y:S02]  /*76f0*/  PRMT R83, RZ, 0x7610, R83 ;  /* 0x00007610ff537816 */ /* 0x001fe40000000053 */
[----:B-1----:R-:W-:-:S05]  /*7700*/  IADD3 R100, P1, R239, R3, RZ ;  /* 0x00000003ef647210 */ /* 0x002fca0007f3e0ff */
[----:B------:R-:W-:-:S05]  /*7710*/  IMAD.X R101, R218, 0x1, R2, P1 ;  /* 0x00000001da657824 */ /* 0x000fca00008e0602 */
[----:B------:R0:W5:Y:S01]  /*7720*/  @!P0 LDG.E.U16 R83, desc[UR40][R100.64] ;  /* 0x0000002864538981 */ /* 0x000162000c1e1500 */
[----:B------:R-:W-:-:S03]  /*7730*/  PRMT R165, RZ, 0x7610, R165 ;  /* 0x00007610ffa57816 */ /* 0x000fc600000000a5 */
[----:B------:R1:W-:Y:S01]  /*7740*/  STS.U16 [R167+UR8+0x1500], R94 ;  /* 0x0015005ea7007988 */ /* 0x0003e20008000408 */
[----:B0-----:R-:W-:-:S05]  /*7750*/  IADD3 R100, P1, R226, R3, RZ ;  /* 0x00000003e2647210 */ /* 0x001fca0007f3e0ff */
[--C-:B------:R-:W-:Y:S01]  /*7760*/  IMAD.X R101, R86, 0x1, R2.reuse, P1 ;  /* 0x0000000156657824 */ /* 0x100fe200008e0602 */
[----:B-1----:R-:W-:Y:S01]  /*7770*/  IADD3 R94, P1, R201, R3, RZ ;  /* 0x00000003c95e7210 */ /* 0x002fe20007f3e0ff */
[----:B------:R0:W-:Y:S04]  /*7780*/  STS.U16 [R167+UR8+0x1100], R95 ;  /* 0x0011005fa7007988 */ /* 0x0001e80008000408 */
[----:B------:R1:W5:Y:S01]  /*7790*/  @!P0 LDG.E.U16 R165, desc[UR40][R100.64] ;  /* 0x0000002864a58981 */ /* 0x000362000c1e1500 */
[----:B0-----:R-:W-:Y:S01]  /*77a0*/  IMAD.X R95, R71, 0x1, R2, P1 ;  /* 0x00000001475f7824 */ /* 0x001fe200008e0602 */
[----:B-1----:R-:W-:Y:S02]  /*77b0*/  PRMT R100, RZ, 0x7610, R100 ;  /* 0x00007610ff647816 */ /* 0x002fe40000000064 */
[----:B------:R0:W-:Y:S04]  /*77c0*/  STS.U16 [R167+UR8+0x1900], R97 ;  /* 0x00190061a7007988 */ /* 0x0001e80008000408 */
[----:B------:R1:W5:Y:S01]  /*77d0*/  @!P0 LDG.E.U16 R100, desc[UR40][R94.64] ;  /* 0x000000285e648981 */ /* 0x000362000c1e1500 */
[----:B0-----:R-:W-:-:S02]  /*77e0*/  PRMT R97, RZ, 0x7610, R97 ;  /* 0x00007610ff617816 */ /* 0x001fc40000000061 */
[----:B-1----:R-:W-:-:S05]  /*77f0*/  IADD3 R94, P1, R193, R3, RZ ;  /* 0x00000003c15e7210 */ /* 0x002fca0007f3e0ff */
[----:B------:R-:W-:Y:S01]  /*7800*/  IMAD.X R95, R63, 0x1, R2, P1 ;  /* 0x000000013f5f7824 */ /* 0x000fe200008e0602 */
[----:B------:R0:W-:Y:S04]  /*7810*/  STS.U16 [R167+UR8+0x1d00], R81 ;  /* 0x001d0051a7007988 */ /* 0x0001e80008000408 */
[----:B------:R1:W5:Y:S01]  /*7820*/  @!P0 LDG.E.U16 R97, desc[UR40][R94.64] ;  /* 0x000000285e618981 */ /* 0x000362000c1e1500 */
[----:B0-----:R-:W-:Y:S02]  /*7830*/  PRMT R81, RZ, 0x7610, R81 ;  /* 0x00007610ff517816 */ /* 0x001fe40000000051 */
[----:B-1----:R-:W-:-:S05]  /*7840*/  IADD3 R94, P1, R242, R3, RZ ;  /* 0x00000003f25e7210 */ /* 0x002fca0007f3e0ff */
[----:B------:R-:W-:-:S05]  /*7850*/  IMAD.X R95, R217, 0x1, R2, P1 ;  /* 0x00000001d95f7824 */ /* 0x000fca00008e0602 */
[----:B------:R0:W5:Y:S01]  /*7860*/  @!P0 LDG.E.U16 R81, desc[UR40][R94.64] ;  /* 0x000000285e518981 */ /* 0x000162000c1e1500 */
[----:B------:R-:W-:Y:S02]  /*7870*/  PRMT R101, RZ, 0x7610, R101 ;  /* 0x00007610ff657816 */ /* 0x000fe40000000065 */
[----:B0-----:R-:W-:-:S05]  /*7880*/  IADD3 R94, P1, R233, R3, RZ ;  /* 0x00000003e95e7210 */ /* 0x001fca0007f3e0ff */
[----:B------:R-:W-:Y:S01]  /*7890*/  IMAD.X R95, R209, 0x1, R2, P1 ;  /* 0x00000001d15f7824 */ /* 0x000fe200008e0602 */
[----:B------:R0:W-:Y:S04]  /*78a0*/  STS.U16 [R167+UR8+0x2100], R127 ;  /* 0x0021007fa7007988 */ /* 0x0001e80008000408 */
[----:B------:R1:W5:Y:S01]  /*78b0*/  @!P0 LDG.E.U16 R101, desc[UR40][R94.64] ;  /* 0x000000285e658981 */ /* 0x000362000c1e1500 */
[----:B0-----:R-:W-:Y:S02]  /*78c0*/  PRMT R127, RZ, 0x7610, R127 ;  /* 0x00007610ff7f7816 */ /* 0x001fe4000000007f */
[----:B-1----:R-:W-:-:S05]  /*78d0*/  IADD3 R94, P1, R225, R3, RZ ;  /* 0x00000003e15e7210 */ /* 0x002fca0007f3e0ff */
        /* <DEDUP_REMOVED lines=29> */
[----:B-1----:R-:W-:Y:S01]  /*7ab0*/  IADD3 R94, P1, R222, R3, RZ ;  /* 0x00000003de5e7210 */ /* 0x002fe20007f3e0ff */
[----:B------:R0:W-:Y:S04]  /*7ac0*/  STS.U16 [R167+UR8+0x900], R79 ;  /* 0x0009004fa7007988 */ /* 0x0001e80008000408 */
[----:B------:R-:W-:Y:S01]  /*7ad0*/  IMAD.X R95, R138, 0x1, R2, P1 ;  /* 0x000000018a5f7824 */ /* 0x000fe200008e0602 */
[----:B------:R-:W-:Y:S04]  /*7ae0*/  STS.U16 [R167+UR8+0x3d00], R149 ;  /* 0x003d0095a7007988 */ /* 0x000fe80008000408 */
[----:B------:R1:W5:Y:S01]  /*7af0*/  @!P0 LDG.E.U16 R146, desc[UR40][R94.64] ;  /* 0x000000285e928981 */ /* 0x000362000c1e1500 */
[----:B0-----:R-:W-:-:S05]  /*7b00*/  LOP3.LUT R79, R156, 0x40, RZ, 0x3c, !PT ;  /* 0x000000409c4f7812 */ /* 0x001fca00078e3cff */
[----:B------:R0:W-:Y:S01]  /*7b10*/  STS.U16 [R79+UR8+0x200], R87 ;  /* 0x000200574f007988 */ /* 0x0001e20008000408 */
[----:B-1----:R-:W-:-:S05]  /*7b20*/  IADD3 R94, P1, R199, R3, RZ ;  /* 0x00000003c75e7210 */ /* 0x002fca0007f3e0ff */
[----:B------:R-:W-:Y:S01]  /*7b30*/  IMAD.X R95, R69, 0x1, R2, P1 ;  /* 0x00000001455f7824 */ /* 0x000fe200008e0602 */
[----:B0-----:R-:W-:Y:S01]  /*7b40*/  PRMT R87, RZ, 0x7610, R87 ;  /* 0x00007610ff577816 */ /* 0x001fe20000000057 */
[----:B------:R0:W-:Y:S05]  /*7b50*/  STS.U16 [R79+UR8+0x600], R99 ;  /* 0x000600634f007988 */ /* 0x0001ea0008000408 */
        /* <DEDUP_REMOVED lines=78> */
[----:B------:R-:W-:-:S04]  /*8040*/  LOP3.LUT R156, R156, 0x60, RZ, 0x3c, !PT ;  /* 0x000000609c9c7812 */ /* 0x000fc800078e3cff */
        /* <DEDUP_REMOVED lines=13> */
[----:B-1----:R-:W-:Y:S01]  /*8120*/  IADD3 R92, P1, R228, R3, RZ ;  /* 0x00000003e45c7210 */ /* 0x002fe20007f3e0ff */
[----:B------:R0:W-:Y:S04]  /*8130*/  STS.U16 [R156+UR8+0xf00], R78 ;  /* 0x000f004e9c007988 */ /* 0x0001e80008000408 */
[----:B------:R-:W-:-:S05]  /*8140*/  IMAD.X R93, R204, 0x1, R2, P1 ;  /* 0x00000001cc5d7824 */ /* 0x000fca00008e0602 */
[----:B------:R1:W5:Y:S01]  /*8150*/  @!P0 LDG.E.U16 R91, desc[UR40][R92.64] ;  /* 0x000000285c5b8981 */ /* 0x000362000c1e1500 */
[----:B0-----:R-:W-:-:S05]  /*8160*/  IADD3 R78, P1, R203, R3, RZ ;  /* 0x00000003cb4e7210 */ /* 0x001fca0007f3e0ff */
[----:B------:R-:W-:Y:S01]  /*8170*/  IMAD.X R79, R73, 0x1, R2, P1 ;  /* 0x00000001494f7824 */ /* 0x000fe200008e0602 */
[----:B-1----:R-:W-:Y:S01]  /*8180*/  PRMT R92, RZ, 0x7610, R92 ;  /* 0x00007610ff5c7816 */ /* 0x002fe2000000005c */
        /* <DEDUP_REMOVED lines=27> */
[----:B------:R-:W-:-:S05]  /*8340*/  IMAD.X R79, R64, 0x1, R2, P1 ;  /* 0x00000001404f7824 */ /* 0x000fca00008e0602 */
[----:B------:R0:W5:Y:S02]  /*8350*/  @!P0 LDG.E.U16 R118, desc[UR40][R78.64] ;  /* 0x000000284e768981 */ /* 0x000164000c1e1500 */
[C---:B0-----:R-:W-:Y:S01]  /*8360*/  IMAD.SHL.U32 R78, R168.reuse, 0x2, RZ ;  /* 0x00000002a84e7824 */ /* 0x041fe200078e00ff */
[----:B------:R-:W-:-:S04]  /*8370*/  LOP3.LUT R79, R168, 0x40, RZ, 0xc0, !PT ;  /* 0x00000040a84f7812 */ /* 0x000fc800078ec0ff */
[----:B------:R-:W-:-:S05]  /*8380*/  LOP3.LUT R78, R78, 0x7e, RZ, 0xc0, !PT ;  /* 0x0000007e4e4e7812 */ /* 0x000fca00078ec0ff */
[----:B------:R-:W-:Y:S01]  /*8390*/  IMAD R78, R79, 0x80, R78 ;  /* 0x000000804f4e7824 */ /* 0x000fe200078e024e */
[----:B------:R-:W-:Y:S04]  /*83a0*/  STS.U16 [R156+UR8+0x1f00], R123 ;  /* 0x001f007b9c007988 */ /* 0x000fe80008000408 */
[C---:B------:R-:W-:Y:S01]  /*83b0*/  LOP3.LUT R79, R78.reuse, 0x10, RZ, 0x3c, !PT ;  /* 0x000000104e4f7812 */ /* 0x040fe200078e3cff */
[----:B------:R-:W-:Y:S04]  /*83c0*/  STS.U16 [R156+UR8+0x2300], R120 ;  /* 0x002300789c007988 */ /* 0x000fe80008000408 */
[----:B------:R-:W-:Y:S04]  /*83d0*/  STS.U16 [R156+UR8+0x2b00], R119 ;  /* 0x002b00779c007988 */ /* 0x000fe80008000408 */
[----:B------:R-:W-:Y:S04]  /*83e0*/  STS.U16 [R156+UR8+0x2f00], R114 ;  /* 0x002f00729c007988 */ /* 0x000fe80008000408 */
[----:B------:R-:W-:Y:S04]  /*83f0*/  STS.U16 [R156+UR8+0x3300], R143 ;  /* 0x0033008f9c007988 */ /* 0x000fe80008000408 */
[----:B------:R-:W-:Y:S04]  /*8400*/  STS.U16 [R156+UR8+0x3700], R140 ;  /* 0x0037008c9c007988 */ /* 0x000fe80008000408 */
[----:B------:R-:W-:Y:S04]  /*8410*/  STS.U16 [R156+UR8+0x3b00], R148 ;  /* 0x003b00949c007988 */ /* 0x000fe80008000408 */
[----:B------:R-:W-:Y:S04]  /*8420*/  STS.U16 [R156+UR8+0x3f00], R117 ;  /* 0x003f00759c007988 */ /* 0x000fe80008000408 */
[----:B------:R-:W-:Y:S04]  /*8430*/  STS.U16 [R78+UR8+0x4c00], R155 ;  /* 0x004c009b4e007988 */ /* 0x000fe80008000408 */
[----:B--2---:R-:W-:Y:S04]  /*8440*/  STS.U16 [R78+UR8+0x5000], R108 ;  /* 0x0050006c4e007988 */ /* 0x004fe80008000408 */
[----:B----4-:R-:W-:Y:S04]  /*8450*/  STS.U16 [R78+UR8+0x5400], R161 ;  /* 0x005400a14e007988 */ /* 0x010fe80008000408 */
[----:B---3--:R-:W-:Y:S04]  /*8460*/  STS.U16 [R78+UR8+0x4400], R107 ;  /* 0x0044006b4e007988 */ /* 0x008fe80008000408 */
[----:B-----5:R-:W-:Y:S04]  /*8470*/  STS.U16 [R78+UR8+0x4000], R83 ;  /* 0x004000534e007988 */ /* 0x020fe80008000408 */
[----:B------:R-:W-:Y:S04]  /*8480*/  STS.U16 [R78+UR8+0x4800], R165 ;  /* 0x004800a54e007988 */ /* 0x000fe80008000408 */
[----:B------:R-:W-:Y:S04]  /*8490*/  STS.U16 [R78+UR8+0x5800], R100 ;  /* 0x005800644e007988 */ /* 0x000fe80008000408 */
[----:B------:R-:W-:Y:S04]  /*84a0*/  STS.U16 [R78+UR8+0x5c00], R97 ;  /* 0x005c00614e007988 */ /* 0x000fe80008000408 */
[----:B------:R0:W-:Y:S04]  /*84b0*/  STS.U16 [R79+UR8+0x4080], R81 ;  /* 0x004080514f007988 */ /* 0x0001e80008000408 */
[----:B------:R-:W-:Y:S01]  /*84c0*/  STS.U16 [R79+UR8+0x4c80], R157 ;  /* 0x004c809d4f007988 */ /* 0x000fe20008000408 */
[----:B0-----:R-:W-:-:S03]  /*84d0*/  LOP3.LUT R81, R78, 0x20, RZ, 0x3c, !PT ;  /* 0x000000204e517812 */ /* 0x001fc600078e3cff */
[----:B------:R-:W-:Y:S04]  /*84e0*/  STS.U16 [R79+UR8+0x5080], R96 ;  /* 0x005080604f007988 */ /* 0x000fe80008000408 */
[----:B------:R-:W-:Y:S04]  /*84f0*/  STS.U16 [R79+UR8+0x5480], R163 ;  /* 0x005480a34f007988 */ /* 0x000fe80008000408 */
[----:B------:R-:W-:Y:S04]  /*8500*/  STS.U16 [R79+UR8+0x4480], R101 ;  /* 0x004480654f007988 */ /* 0x000fe80008000408 */
[----:B------:R-:W-:Y:S04]  /*8510*/  STS.U16 [R79+UR8+0x4880], R127 ;  /* 0x0048807f4f007988 */ /* 0x000fe80008000408 */
[----:B------:R-:W-:Y:S04]  /*8520*/  STS.U16 [R79+UR8+0x5880], R131 ;  /* 0x005880834f007988 */ /* 0x000fe80008000408 */
[----:B------:R0:W-:Y:S04]  /*8530*/  STS.U16 [R79+UR8+0x5c80], R116 ;  /* 0x005c80744f007988 */ /* 0x0001e80008000408 */
[----:B------:R-:W-:Y:S04]  /*8540*/  STS.U16 [R81+UR8+0x4d00], R122 ;  /* 0x004d007a51007988 */ /* 0x000fe80008000408 */
        /* <DEDUP_REMOVED lines=27> */
[----:B0-----:R-:W-:-:S02]  /*8700*/  LOP3.LUT R81, R78, 0x60, RZ, 0x3c, !PT ;  /* 0x000000604e517812 */ /* 0x001fc400078e3cff */
[----:B------:R-:W-:Y:S01]  /*8710*/  LOP3.LUT R78, R78, 0x70, RZ, 0x3c, !PT ;  /* 0x000000704e4e7812 */ /* 0x000fe200078e3cff */
        /* <DEDUP_REMOVED lines=22> */
[----:B------:R0:W-:Y:S01]  /*8880*/  STS.U16 [R78+UR8+0x5b80], R118 ;  /* 0x005b80764e007988 */ /* 0x0001e20008000408 */
[----:B------:R1:W-:Y:S06]  /*8890*/  MEMBAR.ALL.CTA ;  /* 0x0000000000007992 */ /* 0x0003ec0000008000 */
[----:B-1----:R-:W1:Y:S02]  /*88a0*/  FENCE.VIEW.ASYNC.S ;  /* 0x00000000000073c6 */ /* 0x002e640000000000 */
[----:B-1----:R-:W-:Y:S06]  /*88b0*/  BAR.SYNC.DEFER_BLOCKING 0x0 ;  /* 0x0000000000007b1d */ /* 0x002fec0000010000 */
[----:B------:R-:W-:Y:S01]  /*88c0*/  UMOV UR13, 0x40000040 ;  /* 0x40000040000d7882 */ /* 0x000fe20000000000 */
[----:B------:R-:W-:Y:S01]  /*88d0*/  UMOV UR15, 0x40000040 ;  /* 0x40000040000f7882 */ /* 0x000fe20000000000 */
[----:B------:R-:W-:-:S06]  /*88e0*/  WARPGROUP.ARRIVE ;  /* 0x00000000000079c5 */ /* 0x000fcc0000000000 */
[----:B------:R-:W-:Y:S04]  /*88f0*/  HGMMA.64x64x16.F32.BF16 R24, gdesc[UR12].tnspA, R24 ;  /* 0x20e000000c1879f0 */ /* 0x000fe80008701818 */
[----:B------:R-:W-:Y:S04]  /*8900*/  HGMMA.64x64x16.F32.BF16 R24, gdesc[UR4].tnspA, R24 ;  /* 0x20e00000041879f0 */ /* 0x000fe80008701818 */
[----:B------:R-:W-:Y:S04]  /*8910*/  HGMMA.64x64x16.F32.BF16 R24, gdesc[UR16].tnspA, R24 ;  /* 0x20e00000101879f0 */ /* 0x000fe80008701818 */
[----:B------:R-:W-:Y:S04]  /*8920*/  HGMMA.64x64x16.F32.BF16 R24, gdesc[UR20].tnspA, R24 ;  /* 0x20e00000141879f0 */ /* 0x000fe80008701818 */
[----:B------:R-:W-:Y:S04]  /*8930*/  HGMMA.64x64x16.F32.BF16 R24, gdesc[UR24].tnspA, R24 ;  /* 0x20e00000181879f0 */ /* 0x000fe80008701818 */
[----:B------:R-:W-:Y:S04]  /*8940*/  HGMMA.64x64x16.F32.BF16 R24, gdesc[UR28].tnspA, R24 ;  /* 0x20e000001c1879f0 */ /* 0x000fe80008701818 */
[----:B------:R-:W-:Y:S01]  /*8950*/  HGMMA.64x64x16.F32.BF16 R24, gdesc[UR32].tnspA, R24 ;  /* 0x20e00000201879f0 */ /* 0x000fe20008701818 */
[----:B------:R-:W-:-:S02]  /*8960*/  IMAD.MOV.U32 R120, RZ, RZ, R5 ;  /* 0x000000ffff787224 */ /* 0x000fc400078e0005 */
[----:B------:R-:W1:Y:S01]  /*8970*/  LDC R5, c[0x0][0x23c] ;  /* 0x00008f00ff057b82 */ /* 0x000e620000000800 */
[----:B------:R-:W-:Y:S02]  /*8980*/  IMAD.MOV.U32 R119, RZ, RZ, R173 ;  /* 0x000000ffff777224 */ /* 0x000fe400078e00ad */
[----:B------:R-:W-:Y:S02]  /*8990*/  IMAD.MOV.U32 R173, RZ, RZ, R179 ;  /* 0x000000ffffad7224 */ /* 0x000fe400078e00b3 */
[----:B------:R-:W-:Y:S02]  /*89a0*/  IMAD.MOV.U32 R163, RZ, RZ, R162 ;  /* 0x000000ffffa37224 */ /* 0x000fe400078e00a2 */
[----:B------:R-:W-:Y:S02]  /*89b0*/  IMAD.MOV.U32 R121, RZ, RZ, R174 ;  /* 0x000000ffff797224 */ /* 0x000fe400078e00ae */
[----:B------:R-:W-:Y:S02]  /*89c0*/  IMAD.MOV.U32 R179, RZ, RZ, R181 ;  /* 0x000000ffffb37224 */ /* 0x000fe400078e00b5 */
[----:B------:R-:W-:-:S02]  /*89d0*/  IMAD.MOV.U32 R162, RZ, RZ, R187 ;  /* 0x000000ffffa27224 */ /* 0x000fc400078e00bb */
[----:B------:R-:W-:Y:S02]  /*89e0*/  IMAD.MOV.U32 R174, RZ, RZ, R4 ;  /* 0x000000ffffae7224 */ /* 0x000fe400078e0004 */
[----:B------:R-:W-:Y:S02]  /*89f0*/  IMAD.MOV.U32 R181, RZ, RZ, R185 ;  /* 0x000000ffffb57224 */ /* 0x000fe400078e00b9 */
[----:B------:R-:W-:Y:S02]  /*8a00*/  IMAD.MOV.U32 R187, RZ, RZ, R186 ;  /* 0x000000ffffbb7224 */ /* 0x000fe400078e00ba */
[----:B0-----:R-:W-:Y:S02]  /*8a10*/  IMAD.MOV.U32 R78, RZ, RZ, R10 ;  /* 0x000000ffff4e7224 */ /* 0x001fe400078e000a */
[----:B------:R-:W-:Y:S02]  /*8a20*/  IMAD.MOV.U32 R79, RZ, RZ, R170 ;  /* 0x000000ffff4f7224 */ /* 0x000fe400078e00aa */
[----:B------:R-:W-:-:S02]  /*8a30*/  IMAD.MOV.U32 R185, RZ, RZ, R184 ;  /* 0x000000ffffb97224 */ /* 0x000fc400078e00b8 */
[----:B-1----:R-:W-:Y:S02]  /*8a40*/  IMAD.SHL.U32 R4, R5, 0x80, RZ ;  /* 0x0000008005047824 */ /* 0x002fe400078e00ff */
[----:B------:R-:W-:Y:S02]  /*8a50*/  IMAD.MOV.U32 R186, RZ, RZ, R221 ;  /* 0x000000ffffba7224 */ /* 0x000fe400078e00dd */
[----:B------:R-:W-:Y:S02]  /*8a60*/  IMAD.MOV.U32 R184, RZ, RZ, R8 ;  /* 0x000000ffffb87224 */ /* 0x000fe400078e0008 */
[----:B------:R-:W-:Y:S01]  /*8a70*/  IMAD.MOV.U32 R135, RZ, RZ, R134 ;  /* 0x000000ffff877224 */ /* 0x000fe200078e0086 */
[----:B------:R-:W-:Y:S01]  /*8a80*/  HGMMA.64x64x16.F32.BF16 R24, gdesc[UR36].tnspA, R24, gsb0 ;  /* 0x20e00000241879f0 */ /* 0x000fe20008001818 */
[----:B------:R-:W-:Y:S02]  /*8a90*/  IMAD.MOV.U32 R137, RZ, RZ, R136 ;  /* 0x000000ffff897224 */ /* 0x000fe400078e0088 */
[----:B------:R-:W-:-:S02]  /*8aa0*/  IMAD.MOV.U32 R134, RZ, RZ, R11 ;  /* 0x000000ffff867224 */ /* 0x000fc400078e000b */
[----:B------:R-:W-:Y:S02]  /*8ab0*/  IMAD.MOV.U32 R136, RZ, RZ, R9 ;  /* 0x000000ffff887224 */ /* 0x000fe400078e0009 */
[----:B------:R-:W-:-:S04]  /*8ac0*/  IMAD.WIDE R10, R4, 0x2, R78 ;  /* 0x00000002040a7825 */ /* 0x000fc800078e024e */
[----:B------:R-:W-:-:S04]  /*8ad0*/  IMAD.WIDE R8, R4, 0x2, R186 ;  /* 0x0000000204087825 */ /* 0x000fc800078e02ba */
[----:B------:R-:W-:-:S04]  /*8ae0*/  IMAD.WIDE R78, R4, 0x2, R184 ;  /* 0x00000002044e7825 */ /* 0x000fc800078e02b8 */
[----:B------:R-:W-:Y:S02]  /*8af0*/  IMAD.MOV.U32 R221, RZ, RZ, R8 ;  /* 0x000000ffffdd7224 */ /* 0x000fe400078e0008 */
[----:B------:R-:W-:Y:S02]  /*8b00*/  IMAD.MOV.U32 R8, RZ, RZ, R78 ;  /* 0x000000ffff087224 */ /* 0x000fe400078e004e */
[----:B------:R-:W0:Y:S01]  /*8b10*/  LDC R78, c[0x0][0x238] ;  /* 0x00008e00ff4e7b82 */ /* 0x000e220000000800 */
[----:B------:R-:W-:Y:S02]  /*8b20*/  VIADD R243, R243, 0xffffffff ;  /* 0xfffffffff3f37836 */ /* 0x000fe40000000000 */
[----:B------:R-:W-:-:S03]  /*8b30*/  IMAD.MOV.U32 R165, RZ, RZ, R164 ;  /* 0x000000ffffa57224 */ /* 0x000fc600078e00a4 */
[----:B------:R-:W-:Y:S01]  /*8b40*/  ISETP.NE.U32.AND P0, PT, R243, RZ, PT ;  /* 0x000000fff300720c */ /* 0x000fe20003f05070 */
        /* <DEDUP_REMOVED lines=107> */
[----:B------:R-:W-:-:S04]  /*9200*/  IMAD.WIDE R56, R4, 0x2, R120 ;  /* 0x0000000204387825 */ /* 0x000fc800078e0278 */
[----:B------:R-:W-:Y:S01]  /*9210*/  IMAD.WIDE R22, R4, 0x2, R122 ;  /* 0x0000000204167825 */ /* 0x000fe200078e027a */
[----:B------:R-:W-:-:S03]  /*9220*/  UIADD3 UR42, UR42, -0x80, URZ ;  /* 0xffffff802a2a7890 */ /* 0x000fc6000fffe03f */
[----:B------:R-:W-:Y:S01]  /*9230*/  IMAD.WIDE R60, R4, 0x2, R140 ;  /* 0x00000002043c7825 */ /* 0x000fe200078e028c */
[----:B------:R-:W-:-:S03]  /*9240*/  WARPGROUP.DEPBAR.LE gsb0, 0x0 ;  /* 0x00008000000079c5 */ /* 0x000fc60000010000 */
[----:B------:R-:W-:-:S04]  /*9250*/  IMAD.WIDE R62, R4, 0x2, R142 ;  /* 0x00000002043e7825 */ /* 0x000fc800078e028e */
        /* <DEDUP_REMOVED lines=57> */
[----:B------:R-:W-:Y:S02]  /*95f0*/  IMAD.MOV.U32 R5, RZ, RZ, R56 ;  /* 0x000000ffff057224 */ /* 0x000fe400078e0038 */
[----:B0-----:R-:W-:Y:S02]  /*9600*/  IMAD.SHL.U32 R78, R78, 0x80, RZ ;  /* 0x000000804e4e7824 */ /* 0x001fe400078e00ff */
        /* <DEDUP_REMOVED lines=115> */
[----:B------:R-:W-:-:S04]  /*9d40*/  IMAD.WIDE R76, R78, 0x2, R76 ;  /* 0x000000024e4c7825 */ /* 0x000fc800078e024c */
[----:B------:R-:W-:Y:S02]  /*9d50*/  IMAD.MOV.U32 R242, RZ, RZ, R158 ;  /* 0x000000fffff27224 */ /* 0x000fe400078e009e */
[----:B------:R-:W-:Y:S02]  /*9d60*/  IMAD.MOV.U32 R217, RZ, RZ, R159 ;  /* 0x000000ffffd97224 */ /* 0x000fe400078e009f */
[----:B------:R-:W-:Y:S02]  /*9d70*/  IMAD.MOV.U32 R239, RZ, RZ, R160 ;  /* 0x000000ffffef7224 */ /* 0x000fe400078e00a0 */
[----:B------:R-:W-:Y:S01]  /*9d80*/  IMAD.MOV.U32 R218, RZ, RZ, R161 ;  /* 0x000000ffffda7224 */ /* 0x000fe200078e00a1 */
[----:B------:R-:W-:Y:S06]  /*9d90*/  @P0 BRA `(.L_x_1) ;  /* 0xffffffb000a40947 */ /* 0x000fec000383ffff */
[----:B------:R-:W-:Y:S02]  /*9da0*/  F2FP.BF16.F32.PACK_AB R51, R55, R51 ;  /* 0x000000333733723e */ /* 0x000fe400000010ff */
[----:B------:R-:W-:Y:S02]  /*9db0*/  F2FP.BF16.F32.PACK_AB R50, R54, R50 ;  /* 0x000000323632723e */ /* 0x000fe400000010ff */
[----:B------:R-:W-:Y:S02]  /*9dc0*/  F2FP.BF16.F32.PACK_AB R49, R53, R49 ;  /* 0x000000313531723e */ /* 0x000fe400000010ff */
[----:B------:R-:W-:Y:S02]  /*9dd0*/  F2FP.BF16.F32.PACK_AB R48, R52, R48 ;  /* 0x000000303430723e */ /* 0x000fe400000010ff */
[----:B------:R-:W-:Y:S02]  /*9de0*/  F2FP.BF16.F32.PACK_AB R43, R47, R43 ;  /* 0x0000002b2f2b723e */ /* 0x000fe400000010ff */
[----:B------:R-:W-:-:S02]  /*9df0*/  F2FP.BF16.F32.PACK_AB R42, R46, R42 ;  /* 0x0000002a2e2a723e */ /* 0x000fc400000010ff */
        /* <DEDUP_REMOVED lines=9> */
[----:B------:R-:W-:-:S07]  /*9e90*/  F2FP.BF16.F32.PACK_AB R24, R28, R24 ;  /* 0x000000181c18723e */ /* 0x000fce00000010ff */
.L_x_0:
[----:B------:R-:W2:Y:S01]  /*9ea0*/  LDL.LU R8, [R1+0x4] ;  /* 0x0000040001087983 */ /* 0x000ea20000300800 */
[----:B------:R-:W1:Y:S01]  /*9eb0*/  S2R R5, SR_TID.X ;  /* 0x0000000000057919 */ /* 0x000e620000002100 */
[----:B------:R-:W-:Y:S01]  /*9ec0*/  USHF.L.U32 UR9, UR9, 0x6, URZ ;  /* 0x0000000609097899 */ /* 0x000fe2000800063f */
[----:B------:R-:W3:Y:S01]  /*9ed0*/  LDC R36, c[0x0][0x248] ;  /* 0x00009200ff247b82 */ /* 0x000ee20000000800 */
[----:B------:R-:W-:Y:S01]  /*9ee0*/  ULDC UR4, c[0x0][0x244] ;  /* 0x0000910000047ab9 */ /* 0x000fe20000000800 */
[----:B------:R-:W4:Y:S01]  /*9ef0*/  LDL.LU R7, [R1] ;  /* 0x0000000001077983 */ /* 0x000f220000300800 */
[----:B------:R-:W-:Y:S01]  /*9f00*/  ULDC.64 UR6, c[0x0][0x228] ;  /* 0x00008a0000067ab9 */ /* 0x000fe20000000a00 */
[C---:B-1----:R-:W-:Y:S02]  /*9f10*/  IMAD.SHL.U32 R3, R5.reuse, 0x100, RZ ;  /* 0x0000010005037824 */ /* 0x042fe400078e00ff */
[C---:B------:R-:W-:Y:S02]  /*9f20*/  IMAD.SHL.U32 R2, R5.reuse, 0x10, RZ ;  /* 0x0000001005027824 */ /* 0x040fe400078e00ff */
[----:B------:R-:W-:Y:S01]  /*9f30*/  IMAD.SHL.U32 R4, R5, 0x8, RZ ;  /* 0x0000000805047824 */ /* 0x000fe200078e00ff */
[----:B------:R-:W-:-:S02]  /*9f40*/  LOP3.LUT R6, R3, 0x800, RZ, 0xc0, !PT ;  /* 0x0000080003067812 */ /* 0x000fc400078ec0ff */
[----:B------:R-:W-:Y:S02]  /*9f50*/  LOP3.LUT R3, R2, 0x70, RZ, 0xc0, !PT ;  /* 0x0000007002037812 */ /* 0x000fe400078ec0ff */
[----:B------:R-:W-:Y:S02]  /*9f60*/  LOP3.LUT R4, R4, 0x380, RZ, 0xc0, !PT ;  /* 0x0000038004047812 */ /* 0x000fe400078ec0ff */
[----:B------:R-:W-:-:S05]  /*9f70*/  IADD3 R3, R3, UR8, R6 ;  /* 0x0000000803037c10 */ /* 0x000fca000fffe006 */
[----:B------:R-:W-:Y:S01]  /*9f80*/  IMAD.IADD R16, R4, 0x1, R3 ;  /* 0x0000000104107824 */ /* 0x000fe200078e0203 */
[----:B------:R-:W-:Y:S01]  /*9f90*/  BAR.SYNC.DEFER_BLOCKING 0x0 ;  /* 0x0000000000007b1d */ /* 0x000fe20000010000 */
[----:B------:R-:W-:Y:S01]  /*9fa0*/  IMAD.SHL.U32 R5, R5, 0x20, RZ ;  /* 0x0000002005057824 */ /* 0x000fe200078e00ff */
[----:B------:R-:W-:-:S04]  /*9fb0*/  LOP3.LUT R2, R2, 0x3f0, RZ, 0xc0, !PT ;  /* 0x000003f002027812 */ /* 0x000fc800078ec0ff */
[----:B------:R-:W-:Y:S01]  /*9fc0*/  LOP3.LUT R5, R5, 0x800, RZ, 0xc0, !PT ;  /* 0x0000080005057812 */ /* 0x000fe200078ec0ff */
[----:B------:R1:W-:Y:S03]  /*9fd0*/  STSM.16.M88.4 [R16], R24 ;  /* 0x0000001810007844 */ /* 0x0003e60000000200 */
[----:B------:R-:W-:Y:S01]  /*9fe0*/  IADD3 R21, R2, UR8, R5 ;  /* 0x0000000802157c10 */ /* 0x000fe2000fffe005 */
[----:B------:R-:W-:Y:S06]  /*9ff0*/  BAR.SYNC.DEFER_BLOCKING 0x0 ;  /* 0x0000000000007b1d */ /* 0x000fec0000010000 */
[----:B------:R-:W5:Y:S02]  /*a000*/  LDS.128 R28, [R21] ;  /* 0x00000000151c7984 */ /* 0x000f640000000c00 */
[----:B------:R-:W-:Y:S01]  /*a010*/  BAR.SYNC.DEFER_BLOCKING 0x0 ;  /* 0x0000000000007b1d */ /* 0x000fe20000010000 */
[----:B------:R-:W-:-:S05]  /*a020*/  ULOP3.LUT UR9, UR9, 0x40, URZ, 0xc0, !UPT ;  /* 0x0000004009097892 */ /* 0x000fca000f8ec03f */
[----:B------:R-:W-:Y:S01]  /*a030*/  STSM.16.M88.4 [R16], R32 ;  /* 0x0000002010007844 */ /* 0x000fe20000000200 */
[----:B--2---:R-:W-:Y:S01]  /*a040*/  LOP3.LUT R0, R8, UR9, R0, 0xfe, !PT ;  /* 0x0000000908007c12 */ /* 0x004fe2000f8efe00 */
[----:B------:R-:W-:Y:S06]  /*a050*/  BAR.SYNC.DEFER_BLOCKING 0x0 ;  /* 0x0000000000007b1d */ /* 0x000fec0000010000 */
[----:B------:R-:W2:Y:S02]  /*a060*/  LDS.128 R8, [R21] ;  /* 0x0000000015087984 */ /* 0x000ea40000000c00 */
[----:B------:R-:W-:Y:S01]  /*a070*/  BAR.SYNC.DEFER_BLOCKING 0x0 ;  /* 0x0000000000007b1d */ /* 0x000fe20000010000 */
[----:B----4-:R-:W-:Y:S01]  /*a080*/  IMAD R5, R7, UR4, RZ ;  /* 0x0000000407057c24 */ /* 0x010fe2000f8e02ff */
[----:B------:R-:W-:-:S02]  /*a090*/  LOP3.LUT R4, R0, 0x4, RZ, 0xfc, !PT ;  /* 0x0000000400047812 */ /* 0x000fc400078efcff */
[----:B------:R-:W-:Y:S02]  /*a0a0*/  ISETP.GE.AND P0, PT, R7, UR6, PT ;  /* 0x0000000607007c0c */ /* 0x000fe4000bf06270 */
[----:B------:R-:W-:Y:S01]  /*a0b0*/  ULDC.64 UR4, c[0x0][0x220] ;  /* 0x0000880000047ab9 */ /* 0x000fe20000000a00 */
[----:B------:R-:W-:Y:S01]  /*a0c0*/  STSM.16.M88.4 [R16], R40 ;  /* 0x0000002810007844 */ /* 0x000fe20000000200 */
[----:B------:R-:W-:Y:S01]  /*a0d0*/  BAR.SYNC.DEFER_BLOCKING 0x0 ;  /* 0x0000000000007b1d */ /* 0x000fe20000010000 */
[C---:B-1----:R-:W-:Y:S02]  /*a0e0*/  LEA R24, P5, R5.reuse, UR4, 0x1 ;  /* 0x0000000405187c11 */ /* 0x042fe4000f8a08ff */
[----:B------:R-:W-:Y:S02]  /*a0f0*/  ISETP.LT.AND P3, PT, R4, UR7, !P0 ;  /* 0x0000000704007c0c */ /* 0x000fe4000c761270 */
[----:B------:R-:W-:Y:S02]  /*a100*/  LEA.HI.X.SX32 R26, R5, UR5, 0x1, P5 ;  /* 0x00000005051a7c11 */ /* 0x000fe4000a8f0eff */
[----:B------:R-:W1:Y:S01]  /*a110*/  LDS.128 R4, [R21] ;  /* 0x0000000015047984 */ /* 0x000e620000000c00 */
[----:B------:R-:W-:Y:S01]  /*a120*/  BAR.SYNC.DEFER_BLOCKING 0x0 ;  /* 0x0000000000007b1d */ /* 0x000fe20000010000 */
[----:B------:R-:W-:-:S02]  /*a130*/  LOP3.LUT R2, R0, 0x2, RZ, 0xfc, !PT ;  /* 0x0000000200027812 */ /* 0x000fc400078efcff */
[----:B------:R-:W-:Y:S02]  /*a140*/  LOP3.LUT R3, R0, 0x6, RZ, 0xfc, !PT ;  /* 0x0000000600037812 */ /* 0x000fe400078efcff */
[----:B------:R-:W-:Y:S02]  /*a150*/  ISETP.LT.AND P4, PT, R2, UR7, !P0 ;  /* 0x0000000702007c0c */ /* 0x000fe4000c781270 */
[----:B------:R-:W-:Y:S01]  /*a160*/  ISETP.LT.AND P2, PT, R3, UR7, !P0 ;  /* 0x0000000703007c0c */ /* 0x000fe2000c741270 */
[C---:B---3--:R-:W-:Y:S01]  /*a170*/  IMAD R3, R0.reuse, R36, RZ ;  /* 0x0000002400037224 */ /* 0x048fe200078e02ff */
[C---:B------:R-:W-:Y:S02]  /*a180*/  LOP3.LUT R2, R0.reuse, 0x8, RZ, 0xfc, !PT ;  /* 0x0000000800027812 */ /* 0x040fe400078efcff */
[----:B------:R-:W-:Y:S01]  /*a190*/  ISETP.LT.AND P5, PT, R0, UR7, !P0 ;  /* 0x0000000700007c0c */ /* 0x000fe2000c7a1270 */
[----:B------:R3:W-:Y:S01]  /*a1a0*/  STSM.16.M88.4 [R16], R48 ;  /* 0x0000003010007844 */ /* 0x0007e20000000200 */
[----:B------:R-:W-:Y:S01]  /*a1b0*/  BAR.SYNC.DEFER_BLOCKING 0x0 ;  /* 0x0000000000007b1d */ /* 0x000fe20000010000 */
[----:B------:R-:W-:Y:S01]  /*a1c0*/  ISETP.LT.AND P1, PT, R2, UR7, !P0 ;  /* 0x0000000702007c0c */ /* 0x000fe2000c721270 */
[----:B------:R-:W-:Y:S01]  /*a1d0*/  IMAD R13, R36, 0x2, R3 ;  /* 0x00000002240d7824 */ /* 0x000fe200078e0203 */
[----:B------:R-:W-:-:S02]  /*a1e0*/  LEA R2, P6, R3, R24, 0x1 ;  /* 0x0000001803027211 */ /* 0x000fc400078c08ff */
[----:B------:R-:W-:Y:S02]  /*a1f0*/  LOP3.LUT R14, R0, 0xa, RZ, 0xfc, !PT ;  /* 0x0000000a000e7812 */ /* 0x000fe400078efcff */
[----:B------:R-:W-:Y:S01]  /*a200*/  LEA.HI.X.SX32 R3, R3, R26, 0x1, P6 ;  /* 0x0000001a03037211 */ /* 0x000fe200030f0eff */
[----:B------:R-:W-:Y:S01]  /*a210*/  IMAD R15, R36, 0x2, R13 ;  /* 0x00000002240f7824 */ /* 0x000fe200078e020d */
[----:B0-----:R-:W-:-:S03]  /*a220*/  LEA R12, P6, R13, R24, 0x1 ;  /* 0x000000180d0c7211 */ /* 0x001fc600078c08ff */
[----:B------:R-:W-:Y:S01]  /*a230*/  IMAD R18, R36, 0x2, R15 ;  /* 0x0000000224127824 */ /* 0x000fe200078e020f */
[----:B------:R-:W-:Y:S02]  /*a240*/  LEA.HI.X.SX32 R13, R13, R26, 0x1, P6 ;  /* 0x0000001a0d0d7211 */ /* 0x000fe400030f0eff */
[----:B------:R-:W-:Y:S01]  /*a250*/  LOP3.LUT R17, R0, 0xc, RZ, 0xfc, !PT ;  /* 0x0000000c00117812 */ /* 0x000fe200078efcff */
[----:B-----5:R0:W-:Y:S01]  /*a260*/  @P5 STG.E.U16 desc[UR40][R2.64], R28 ;  /* 0x0000001c02005986 */ /* 0x0201e2000c101528 */
[----:B------:R-:W-:Y:S02]  /*a270*/  ISETP.LT.AND P5, PT, R14, UR7, !P0 ;  /* 0x000000070e007c0c */ /* 0x000fe4000c7a1270 */
[C---:B------:R-:W-:Y:S01]  /*a280*/  LEA R14, P6, R15.reuse, R24, 0x1 ;  /* 0x000000180f0e7211 */ /* 0x040fe200078c08ff */
[----:B------:R4:W-:Y:S03]  /*a290*/  @P4 STG.E.U16 desc[UR40][R12.64], R29 ;  /* 0x0000001d0c004986 */ /* 0x0009e6000c101528 */
[----:B------:R-:W-:-:S02]  /*a2a0*/  LEA.HI.X.SX32 R15, R15, R26, 0x1, P6 ;  /* 0x0000001a0f0f7211 */ /* 0x000fc400030f0eff */
[----:B---3--:R-:W-:Y:S02]  /*a2b0*/  LEA R16, P6, R18, R24, 0x1 ;  /* 0x0000001812107211 */ /* 0x008fe400078c08ff */
[----:B0-----:R-:W-:Y:S01]  /*a2c0*/  LOP3.LUT R2, R0, 0xe, RZ, 0xfc, !PT ;  /* 0x0000000e00027812 */ /* 0x001fe200078efcff */
[----:B------:R-:W-:Y:S01]  /*a2d0*/  IMAD R3, R36, 0x2, R18 ;  /* 0x0000000224037824 */ /* 0x000fe200078e0212 */
[----:B------:R-:W-:Y:S01]  /*a2e0*/  ISETP.LT.AND P4, PT, R17, UR7, !P0 ;  /* 0x0000000711007c0c */ /* 0x000fe2000c781270 */
[----:B------:R0:W-:Y:S01]  /*a2f0*/  @P3 STG.E.U16 desc[UR40][R14.64], R30 ;  /* 0x0000001e0e003986 */ /* 0x0001e2000c101528 */
[----:B------:R-:W-:Y:S01]  /*a300*/  LEA.HI.X.SX32 R17, R18, R26, 0x1, P6 ;  /* 0x0000001a12117211 */ /* 0x000fe200030f0eff */
[----:B------:R-:W-:Y:S01]  /*a310*/  IMAD R19, R36, 0x2, R3 ;  /* 0x0000000224137824 */ /* 0x000fe200078e0203 */
[----:B------:R-:W-:Y:S02]  /*a320*/  ISETP.LT.AND P3, PT, R2, UR7, !P0 ;  /* 0x0000000702007c0c */ /* 0x000fe4000c761270 */
[----:B------:R-:W-:-:S02]  /*a330*/  LEA R2, P6, R3, R24, 0x1 ;  /* 0x0000001803027211 */ /* 0x000fc400078c08ff */
[----:B----4-:R-:W-:Y:S01]  /*a340*/  LOP3.LUT R12, R0, 0x10, RZ, 0xfc, !PT ;  /* 0x00000010000c7812 */ /* 0x010fe200078efcff */
[----:B------:R3:W-:Y:S01]  /*a350*/  @P2 STG.E.U16 desc[UR40][R16.64], R31 ;  /* 0x0000001f10002986 */ /* 0x0007e2000c101528 */
[----:B------:R-:W-:Y:S02]  /*a360*/  LEA.HI.X.SX32 R3, R3, R26, 0x1, P6 ;  /* 0x0000001a03037211 */ /* 0x000fe400030f0eff */
[----:B------:R-:W-:Y:S02]  /*a370*/  ISETP.LT.AND P2, PT, R12, UR7, !P0 ;  /* 0x000000070c007c0c */ /* 0x000fe4000c741270 */
[C---:B------:R-:W-:Y:S02]  /*a380*/  LEA R12, P6, R19.reuse, R24, 0x1 ;  /* 0x00000018130c7211 */ /* 0x040fe400078c08ff */
[----:B------:R-:W-:Y:S02]  /*a390*/  PRMT R28, R28, 0x7632, R28 ;  /* 0x000076321c1c7816 */ /* 0x000fe4000000001c */
[----:B------:R-:W-:Y:S01]  /*a3a0*/  LEA.HI.X.SX32 R13, R19, R26, 0x1, P6 ;  /* 0x0000001a130d7211 */ /* 0x000fe200030f0eff */
[----:B------:R-:W-:Y:S01]  /*a3b0*/  IMAD R19, R36, 0x2, R19 ;  /* 0x0000000224137824 */ /* 0x000fe200078e0213 */
[----:B------:R-:W-:-:S02]  /*a3c0*/  PRMT R29, R29, 0x7632, R29 ;  /* 0x000076321d1d7816 */ /* 0x000fc4000000001d */
[----:B0-----:R-:W-:Y:S01]  /*a3d0*/  LOP3.LUT R15, R0, 0x14, RZ, 0xfc, !PT ;  /* 0x00000014000f7812 */ /* 0x001fe200078efcff */
[----:B---3--:R-:W-:Y:S01]  /*a3e0*/  IMAD R17, R36, 0x2, R19 ;  /* 0x0000000224117824 */ /* 0x008fe200078e0213 */
[----:B------:R-:W-:Y:S01]  /*a3f0*/  LEA R14, P6, R19, R24, 0x1 ;  /* 0x00000018130e7211 */ /* 0x000fe200078c08ff */
[----:B------:R0:W-:Y:S01]  /*a400*/  @P1 STG.E.U16 desc[UR40][R2.64], R28 ;  /* 0x0000001c02001986 */ /* 0x0001e2000c101528 */
[----:B------:R-:W-:-:S03]  /*a410*/  LOP3.LUT R18, R0, 0x12, RZ, 0xfc, !PT ;  /* 0x0000001200127812 */ /* 0x000fc600078efcff */
[----:B------:R3:W-:Y:S01]  /*a420*/  @P5 STG.E.U16 desc[UR40][R12.64], R29 ;  /* 0x0000001d0c005986 */ /* 0x0007e2000c101528 */
[----:B------:R-:W-:Y:S02]  /*a430*/  ISETP.LT.AND P5, PT, R15, UR7, !P0 ;  /* 0x000000070f007c0c */ /* 0x000fe4000c7a1270 */
[----:B------:R-:W-:Y:S02]  /*a440*/  PRMT R30, R30, 0x7632, R30 ;  /* 0x000076321e1e7816 */ /* 0x000fe4000000001e */
[----:B------:R-:W-:Y:S02]  /*a450*/  LEA.HI.X.SX32 R15, R19, R26, 0x1, P6 ;  /* 0x0000001a130f7211 */ /* 0x000fe400030f0eff */
[----:B------:R-:W-:Y:S01]  /*a460*/  ISETP.LT.AND P1, PT, R18, UR7, !P0 ;  /* 0x0000000712007c0c */ /* 0x000fe2000c721270 */
[----:B------:R-:W-:Y:S01]  /*a470*/  IMAD R18, R36, 0x2, R17 ;  /* 0x0000000224127824 */ /* 0x000fe200078e0211 */
[----:B0-----:R-:W-:Y:S02]  /*a480*/  LEA R2, P6, R17, R24, 0x1 ;  /* 0x0000001811027211 */ /* 0x001fe400078c08ff */
[----:B------:R-:W-:Y:S01]  /*a490*/  LOP3.LUT R16, R0, 0x16, RZ, 0xfc, !PT ;  /* 0x0000001600107812 */ /* 0x000fe200078efcff */
[----:B------:R0:W-:Y:S01]  /*a4a0*/  @P4 STG.E.U16 desc[UR40][R14.64], R30 ;  /* 0x0000001e0e004986 */ /* 0x0001e2000c101528 */
[----:B------:R-:W-:-:S02]  /*a4b0*/  PRMT R31, R31, 0x7632, R31 ;  /* 0x000076321f1f7816 */ /* 0x000fc4000000001f */
[----:B------:R-:W-:Y:S01]  /*a4c0*/  LEA.HI.X.SX32 R3, R17, R26, 0x1, P6 ;  /* 0x0000001a11037211 */ /* 0x000fe200030f0eff */
[----:B------:R-:W-:Y:S01]  /*a4d0*/  IMAD R17, R36, 0x2, R18 ;  /* 0x0000000224117824 */ /* 0x000fe200078e0212 */
[----:B------:R-:W-:Y:S02]  /*a4e0*/  ISETP.LT.AND P4, PT, R16, UR7, !P0 ;  /* 0x0000000710007c0c */ /* 0x000fe4000c781270 */
[----:B------:R-:W-:Y:S02]  /*a4f0*/  LOP3.LUT R16, R0, 0x18, RZ, 0xfc, !PT ;  /* 0x0000001800107812 */ /* 0x000fe400078efcff */
[----:B---3--:R-:W-:Y:S01]  /*a500*/  LEA R12, P6, R18, R24, 0x1 ;  /* 0x00000018120c7211 */ /* 0x008fe200078c08ff */
[----:B------:R3:W-:Y:S01]  /*a510*/  @P3 STG.E.U16 desc[UR40][R2.64], R31 ;  /* 0x0000001f02003986 */ /* 0x0007e2000c101528 */
[----:B------:R-:W-:Y:S01]  /*a520*/  ISETP.LT.AND P3, PT, R16, UR7, !P0 ;  /* 0x0000000710007c0c */ /* 0x000fe2000c761270 */
[----:B------:R-:W-:Y:S01]  /*a530*/  IMAD R19, R36, 0x2, R17 ;  /* 0x0000000224137824 */ /* 0x000fe200078e0211 */
[----:B------:R-:W-:-:S02]  /*a540*/  LEA.HI.X.SX32 R13, R18, R26, 0x1, P6 ;  /* 0x0000001a120d7211 */ /* 0x000fc400030f0eff */
[----:B------:R-:W-:Y:S01]  /*a550*/  LEA R16, P6, R17, R24, 0x1 ;  /* 0x0000001811107211 */ /* 0x000fe200078c08ff */
[----:B------:R-:W-:-:S03]  /*a560*/  IMAD R20, R36, 0x2, R19 ;  /* 0x0000000224147824 */ /* 0x000fc600078e0213 */
[----:B------:R-:W-:Y:S02]  /*a570*/  LEA.HI.X.SX32 R17, R17, R26, 0x1, P6 ;  /* 0x0000001a11117211 */ /* 0x000fe400030f0eff */
[C---:B0-----:R-:W-:Y:S02]  /*a580*/  LEA R14, P6, R19.reuse, R24, 0x1 ;  /* 0x00000018130e7211 */ /* 0x041fe400078c08ff */
[----:B---3--:R-:W-:Y:S02]  /*a590*/  LOP3.LUT R3, R0, 0x1c, RZ, 0xfc, !PT ;  /* 0x0000001c00037812 */ /* 0x008fe400078efcff */
[----:B------:R-:W-:Y:S01]  /*a5a0*/  LEA.HI.X.SX32 R15, R19, R26, 0x1, P6 ;  /* 0x0000001a130f7211 */ /* 0x000fe200030f0eff */
[----:B--2---:R0:W-:Y:S01]  /*a5b0*/  @P2 STG.E.U16 desc[UR40][R12.64], R8 ;  /* 0x000000080c002986 */ /* 0x0041e2000c101528 */
[----:B------:R-:W-:-:S03]  /*a5c0*/  LEA R2, P6, R20, R24, 0x1 ;  /* 0x0000001814027211 */ /* 0x000fc600078c08ff */
[----:B------:R2:W-:Y:S01]  /*a5d0*/  @P1 STG.E.U16 desc[UR40][R16.64], R9 ;  /* 0x0000000910001986 */ /* 0x0005e2000c101528 */
[----:B------:R-:W-:Y:S02]  /*a5e0*/  ISETP.LT.AND P1, PT, R3, UR7, !P0 ;  /* 0x0000000703007c0c */ /* 0x000fe4000c721270 */
[----:B------:R-:W-:Y:S01]  /*a5f0*/  LEA.HI.X.SX32 R3, R20, R26, 0x1, P6 ;  /* 0x0000001a14037211 */ /* 0x000fe200030f0eff */
[----:B------:R-:W-:Y:S01]  /*a600*/  IMAD R20, R36, 0x2, R20 ;  /* 0x0000000224147824 */ /* 0x000fe200078e0214 */
[C---:B------:R-:W-:Y:S01]  /*a610*/  LOP3.LUT R18, R0.reuse, 0x1a, RZ, 0xfc, !PT ;  /* 0x0000001a00127812 */ /* 0x040fe200078efcff */
[----:B------:R3:W-:Y:S01]  /*a620*/  @P5 STG.E.U16 desc[UR40][R14.64], R10 ;  /* 0x0000000a0e005986 */ /* 0x0007e2000c101528 */
[----:B0-----:R-:W-:Y:S02]  /*a630*/  LOP3.LUT R13, R0, 0x20, RZ, 0xfc, !PT ;  /* 0x00000020000d7812 */ /* 0x001fe400078efcff */
[----:B------:R-:W-:Y:S01]  /*a640*/  LEA R12, P6, R20, R24, 0x1 ;  /* 0x00000018140c7211 */ /* 0x000fe200078c08ff */
[----:B--2---:R-:W-:Y:S01]  /*a650*/  IMAD R16, R36, 0x2, R20 ;  /* 0x0000000224107824 */ /* 0x004fe200078e0214 */
[----:B------:R-:W-:Y:S01]  /*a660*/  ISETP.LT.AND P2, PT, R18, UR7, !P0 ;  /* 0x0000000712007c0c */ /* 0x000fe2000c741270 */
[----:B------:R0:W-:Y:S01]  /*a670*/  @P4 STG.E.U16 desc[UR40][R2.64], R11 ;  /* 0x0000000b02004986 */ /* 0x0001e2000c101528 */
[----:B------:R-:W-:-:S02]  /*a680*/  ISETP.LT.AND P4, PT, R13, UR7, !P0 ;  /* 0x000000070d007c0c */ /* 0x000fc4000c781270 */
[----:B------:R-:W-:Y:S01]  /*a690*/  LEA.HI.X.SX32 R13, R20, R26, 0x1, P6 ;  /* 0x0000001a140d7211 */ /* 0x000fe200030f0eff */
[----:B---3--:R-:W-:Y:S01]  /*a6a0*/  IMAD R15, R36, 0x2, R16 ;  /* 0x00000002240f7824 */ /* 0x008fe200078e0210 */
[----:B------:R-:W-:Y:S01]  /*a6b0*/  LOP3.LUT R14, R0, 0x22, RZ, 0xfc, !PT ;  /* 0x00000022000e7812 */ /* 0x000fe200078efcff */
[----:B------:R-:W2:Y:S01]  /*a6c0*/  LDS.128 R20, [R21] ;  /* 0x0000000015147984 */ /* 0x000ea20000000c00 */
[----:B------:R-:W-:Y:S02]  /*a6d0*/  PRMT R17, R9, 0x7632, R17 ;  /* 0x0000763209117816 */ /* 0x000fe40000000011 */
[----:B0-----:R-:W-:Y:S02]  /*a6e0*/  PRMT R3, R8, 0x7632, R3 ;  /* 0x0000763208037816 */ /* 0x001fe40000000003 */
[----:B------:R-:W-:Y:S02]  /*a6f0*/  LEA R8, P6, R16, R24, 0x1 ;  /* 0x0000001810087211 */ /* 0x000fe400078c08ff */
[----:B------:R-:W-:Y:S01]  /*a700*/  LOP3.LUT R18, R0, 0x1e, RZ, 0xfc, !PT ;  /* 0x0000001e00127812 */ /* 0x000fe200078efcff */
[----:B------:R0:W-:Y:S01]  /*a710*/  @P3 STG.E.U16 desc[UR40][R12.64], R3 ;  /* 0x000000030c003986 */ /* 0x0001e2000c101528 */
[----:B------:R-:W-:Y:S01]  /*a720*/  LEA.HI.X.SX32 R9, R16, R26, 0x1, P6 ;  /* 0x0000001a10097211 */ /* 0x000fe200030f0eff */
[----:B------:R-:W-:Y:S01]  /*a730*/  IMAD R16, R36, 0x2, R15 ;  /* 0x0000000224107824 */ /* 0x000fe200078e020f */
[----:B------:R-:W-:-:S02]  /*a740*/  ISETP.LT.AND P3, PT, R14, UR7, !P0 ;  /* 0x000000070e007c0c */ /* 0x000fc4000c761270 */
[C---:B------:R-:W-:Y:S02]  /*a750*/  LEA R2, P6, R15.reuse, R24, 0x1 ;  /* 0x000000180f027211 */ /* 0x040fe400078c08ff */
[----:B------:R-:W-:Y:S01]  /*a760*/  LOP3.LUT R14, R0, 0x24, RZ, 0xfc, !PT ;  /* 0x00000024000e7812 */ /* 0x000fe200078efcff */
[----:B------:R3:W-:Y:S01]  /*a770*/  @P2 STG.E.U16 desc[UR40][R8.64], R17 ;  /* 0x0000001108002986 */ /* 0x0007e2000c101528 */
[----:B------:R-:W-:Y:S02]  /*a780*/  ISETP.LT.AND P5, PT, R18, UR7, !P0 ;  /* 0x0000000712007c0c */ /* 0x000fe4000c7a1270 */
[----:B------:R-:W-:Y:S02]  /*a790*/  ISETP.LT.AND P2, PT, R14, UR7, !P0 ;  /* 0x000000070e007c0c */ /* 0x000fe4000c741270 */
[----:B0-----:R-:W-:Y:S01]  /*a7a0*/  LEA.HI.X.SX32 R3, R15, R26, 0x1, P6 ;  /* 0x0000001a0f037211 */ /* 0x001fe200030f0eff */
[----:B------:R-:W-:Y:S01]  /*a7b0*/  IMAD R12, R36, 0x2, R16 ;  /* 0x00000002240c7824 */ /* 0x000fe200078e0210 */
[----:B------:R-:W-:-:S02]  /*a7c0*/  LEA R14, P6, R16, R24, 0x1 ;  /* 0x00000018100e7211 */ /* 0x000fc400078c08ff */
[----:B---3--:R-:W-:Y:S02]  /*a7d0*/  PRMT R9, R10, 0x7632, R9 ;  /* 0x000076320a097816 */ /* 0x008fe40000000009 */
[----:B------:R-:W-:Y:S02]  /*a7e0*/  LOP3.LUT R10, R0, 0x26, RZ, 0xfc, !PT ;  /* 0x00000026000a7812 */ /* 0x000fe400078efcff */
[----:B------:R-:W-:Y:S01]  /*a7f0*/  LEA.HI.X.SX32 R15, R16, R26, 0x1, P6 ;  /* 0x0000001a100f7211 */ /* 0x000fe200030f0eff */
[----:B------:R0:W-:Y:S01]  /*a800*/  @P1 STG.E.U16 desc[UR40][R2.64], R9 ;  /* 0x0000000902001986 */ /* 0x0001e2000c101528 */
[----:B------:R-:W-:Y:S02]  /*a810*/  ISETP.LT.AND P1, PT, R10, UR7, !P0 ;  /* 0x000000070a007c0c */ /* 0x000fe4000c721270 */
[----:B------:R-:W-:Y:S02]  /*a820*/  LEA R8, P6, R12, R24, 0x1 ;  /* 0x000000180c087211 */ /* 0x000fe400078c08ff */
[----:B------:R-:W-:-:S02]  /*a830*/  LOP3.LUT R10, R0, 0x28, RZ, 0xfc, !PT ;  /* 0x00000028000a7812 */ /* 0x000fc400078efcff */
[----:B0-----:R-:W-:Y:S01]  /*a840*/  PRMT R3, R11, 0x7632, R3 ;  /* 0x000076320b037816 */ /* 0x001fe20000000003 */
[----:B------:R-:W-:Y:S01]  /*a850*/  IMAD R11, R36, 0x2, R12 ;  /* 0x00000002240b7824 */ /* 0x000fe200078e020c */
[----:B------:R-:W-:Y:S02]  /*a860*/  LEA.HI.X.SX32 R9, R12, R26, 0x1, P6 ;  /* 0x0000001a0c097211 */ /* 0x000fe400030f0eff */
[----:B------:R-:W-:Y:S01]  /*a870*/  ISETP.LT.AND P6, PT, R10, UR7, !P0 ;  /* 0x000000070a007c0c */ /* 0x000fe2000c7c1270 */
[----:B------:R0:W-:Y:S01]  /*a880*/  @P5 STG.E.U16 desc[UR40][R14.64], R3 ;  /* 0x000000030e005986 */ /* 0x0001e2000c101528 */
[C---:B------:R-:W-:Y:S01]  /*a890*/  LEA R2, P5, R11.reuse, R24, 0x1 ;  /* 0x000000180b027211 */ /* 0x040fe200078a08ff */
[----:B------:R-:W-:Y:S01]  /*a8a0*/  IMAD R13, R36, 0x2, R11 ;  /* 0x00000002240d7824 */ /* 0x000fe200078e020b */
[C---:B------:R-:W-:Y:S01]  /*a8b0*/  LOP3.LUT R10, R0.reuse, 0x2a, RZ, 0xfc, !PT ;  /* 0x0000002a000a7812 */ /* 0x040fe200078efcff */
[----:B-1----:R1:W-:Y:S01]  /*a8c0*/  @P4 STG.E.U16 desc[UR40][R8.64], R4 ;  /* 0x0000000408004986 */ /* 0x0023e2000c101528 */
[----:B------:R-:W-:Y:S01]  /*a8d0*/  LOP3.LUT R12, R0, 0x2c, RZ, 0xfc, !PT ;  /* 0x0000002c000c7812 */ /* 0x000fe200078efcff */
[----:B------:R-:W-:Y:S01]  /*a8e0*/  IMAD R16, R36, 0x2, R13 ;  /* 0x0000000224107824 */ /* 0x000fe200078e020d */
[----:B0-----:R-:W-:-:S02]  /*a8f0*/  LEA.HI.X.SX32 R3, R11, R26, 0x1, P5 ;  /* 0x0000001a0b037211 */ /* 0x001fc400028f0eff */
[----:B------:R-:W-:Y:S02]  /*a900*/  ISETP.LT.AND P5, PT, R10, UR7, !P0 ;  /* 0x000000070a007c0c */ /* 0x000fe4000c7a1270 */
[C---:B------:R-:W-:Y:S01]  /*a910*/  LEA R10, P4, R13.reuse, R24, 0x1 ;  /* 0x000000180d0a7211 */ /* 0x040fe200078808ff */
[----:B------:R0:W-:Y:S03]  /*a920*/  @P3 STG.E.U16 desc[UR40][R2.64], R5 ;  /* 0x0000000502003986 */ /* 0x0001e6000c101528 */
[----:B------:R-:W-:Y:S02]  /*a930*/  LEA.HI.X.SX32 R11, R13, R26, 0x1, P4 ;  /* 0x0000001a0d0b7211 */ /* 0x000fe400020f0eff */
[----:B------:R-:W-:Y:S02]  /*a940*/  ISETP.LT.AND P4, PT, R12, UR7, !P0 ;  /* 0x000000070c007c0c */ /* 0x000fe4000c781270 */
[----:B------:R-:W-:-:S02]  /*a950*/  LEA R12, P3, R16, R24, 0x1 ;  /* 0x00000018100c7211 */ /* 0x000fc400078608ff */
[----:B-1----:R-:W-:Y:S02]  /*a960*/  LOP3.LUT R9, R0, 0x2e, RZ, 0xfc, !PT ;  /* 0x0000002e00097812 */ /* 0x002fe400078efcff */
[----:B------:R-:W-:Y:S01]  /*a970*/  LEA.HI.X.SX32 R13, R16, R26, 0x1, P3 ;  /* 0x0000001a100d7211 */ /* 0x000fe200018f0eff */
[C---:B------:R-:W-:Y:S01]  /*a980*/  IMAD R16, R36.reuse, 0x2, R16 ;  /* 0x0000000224107824 */ /* 0x040fe200078e0210 */
[----:B------:R1:W-:Y:S01]  /*a990*/  @P2 STG.E.U16 desc[UR40][R10.64], R6 ;  /* 0x000000060a002986 */ /* 0x0003e2000c101528 */
[----:B------:R-:W-:Y:S02]  /*a9a0*/  ISETP.LT.AND P3, PT, R9, UR7, !P0 ;  /* 0x0000000709007c0c */ /* 0x000fe4000c761270 */
[----:B------:R-:W-:Y:S01]  /*a9b0*/  IMAD R9, R36, 0x2, R16 ;  /* 0x0000000224097824 */ /* 0x000fe200078e0210 */
[----:B------:R3:W-:Y:S01]  /*a9c0*/  @P1 STG.E.U16 desc[UR40][R12.64], R7 ;  /* 0x000000070c001986 */ /* 0x0007e2000c101528 */
[----:B0-----:R-:W-:Y:S02]  /*a9d0*/  LEA R2, P1, R16, R24, 0x1 ;  /* 0x0000001810027211 */ /* 0x001fe400078208ff */
[----:B------:R-:W-:-:S02]  /*a9e0*/  LOP3.LUT R8, R0, 0x30, RZ, 0xfc, !PT ;  /* 0x0000003000087812 */ /* 0x000fc400078efcff */
[----:B------:R-:W-:Y:S02]  /*a9f0*/  LEA.HI.X.SX32 R3, R16, R26, 0x1, P1 ;  /* 0x0000001a10037211 */ /* 0x000fe400008f0eff */
[----:B------:R-:W-:Y:S01]  /*aa00*/  ISETP.LT.AND P2, PT, R8, UR7, !P0 ;  /* 0x0000000708007c0c */ /* 0x000fe2000c741270 */
[----:B-1----:R-:W-:Y:S01]  /*aa10*/  IMAD R11, R36, 0x2, R9 ;  /* 0x00000002240b7824 */ /* 0x002fe200078e0209 */
[----:B------:R-:W-:Y:S02]  /*aa20*/  LOP3.LUT R8, R0, 0x32, RZ, 0xfc, !PT ;  /* 0x0000003200087812 */ /* 0x000fe400078efcff */
[----:B---3--:R-:W-:Y:S02]  /*aa30*/  PRMT R13, R4, 0x7632, R13 ;  /* 0x00007632040d7816 */ /* 0x008fe4000000000d */
[----:B------:R-:W-:Y:S02]  /*aa40*/  LEA R4, P1, R9, R24, 0x1 ;  /* 0x0000001809047211 */ /* 0x000fe400078208ff */
[----:B------:R-:W-:Y:S01]  /*aa50*/  PRMT R14, R5, 0x7632, R14 ;  /* 0x00007632050e7816 */ /* 0x000fe2000000000e */
[----:B------:R0:W-:Y:S01]  /*aa60*/  @P6 STG.E.U16 desc[UR40][R2.64], R13 ;  /* 0x0000000d02006986 */ /* 0x0001e2000c101528 */
[----:B------:R-:W-:Y:S01]  /*aa70*/  LEA.HI.X.SX32 R5, R9, R26, 0x1, P1 ;  /* 0x0000001a09057211 */ /* 0x000fe200008f0eff */
[----:B------:R-:W-:Y:S01]  /*aa80*/  IMAD R12, R36, 0x2, R11 ;  /* 0x00000002240c7824 */ /* 0x000fe200078e020b */
[----:B------:R-:W-:-:S02]  /*aa90*/  ISETP.LT.AND P1, PT, R8, UR7, !P0 ;  /* 0x0000000708007c0c */ /* 0x000fc4000c721270 */
[C---:B------:R-:W-:Y:S02]  /*aaa0*/  LEA R8, P6, R11.reuse, R24, 0x1 ;  /* 0x000000180b087211 */ /* 0x040fe400078c08ff */
[----:B------:R-:W-:Y:S01]  /*aab0*/  LOP3.LUT R10, R0, 0x34, RZ, 0xfc, !PT ;  /* 0x00000034000a7812 */ /* 0x000fe200078efcff */
[----:B------:R1:W-:Y:S01]  /*aac0*/  @P5 STG.E.U16 desc[UR40][R4.64], R14 ;  /* 0x0000000e04005986 */ /* 0x0003e2000c101528 */
[----:B------:R-:W-:Y:S02]  /*aad0*/  LEA.HI.X.SX32 R9, R11, R26, 0x1, P6 ;  /* 0x0000001a0b097211 */ /* 0x000fe400030f0eff */
[----:B------:R-:W-:Y:S01]  /*aae0*/  ISETP.LT.AND P5, PT, R10, UR7, !P0 ;  /* 0x000000070a007c0c */ /* 0x000fe2000c7a1270 */
[----:B0-----:R-:W-:Y:S01]  /*aaf0*/  IMAD R3, R36, 0x2, R12 ;  /* 0x0000000224037824 */ /* 0x001fe200078e020c */
[----:B------:R-:W-:Y:S02]  /*ab00*/  PRMT R7, R6, 0x7632, R7 ;  /* 0x0000763206077816 */ /* 0x000fe40000000007 */
[----:B------:R-:W-:Y:S01]  /*ab10*/  LEA R10, P6, R12, R24, 0x1 ;  /* 0x000000180c0a7211 */ /* 0x000fe200078c08ff */
[----:B-1----:R-:W-:-:S03]  /*ab20*/  IMAD R5, R36, 0x2, R3 ;  /* 0x0000000224057824 */ /* 0x002fc600078e0203 */
[----:B------:R-:W-:Y:S01]  /*ab30*/  LEA.HI.X.SX32 R11, R12, R26, 0x1, P6 ;  /* 0x0000001a0c0b7211 */ /* 0x000fe200030f0eff */
[----:B------:R0:W-:Y:S01]  /*ab40*/  @P4 STG.E.U16 desc[UR40][R8.64], R7 ;  /* 0x0000000708004986 */ /* 0x0001e2000c101528 */
[----:B------:R-:W-:Y:S02]  /*ab50*/  PRMT R12, R7, 0x7632, R12 ;  /* 0x00007632070c7816 */ /* 0x000fe4000000000c */
[----:B------:R-:W-:Y:S02]  /*ab60*/  LOP3.LUT R4, R0, 0x38, RZ, 0xfc, !PT ;  /* 0x0000003800047812 */ /* 0x000fe400078efcff */
[C---:B------:R-:W-:Y:S01]  /*ab70*/  LEA R2, P6, R3.reuse, R24, 0x1 ;  /* 0x0000001803027211 */ /* 0x040fe200078c08ff */
[----:B------:R1:W-:Y:S01]  /*ab80*/  @P3 STG.E.U16 desc[UR40][R10.64], R12 ;  /* 0x0000000c0a003986 */ /* 0x0003e2000c101528 */
[----:B------:R-:W-:Y:S01]  /*ab90*/  ISETP.LT.AND P3, PT, R4, UR7, !P0 ;  /* 0x0000000704007c0c */ /* 0x000fe2000c761270 */
[----:B0-----:R-:W-:Y:S01]  /*aba0*/  IMAD R7, R36, 0x2, R5 ;  /* 0x0000000224077824 */ /* 0x001fe200078e0205 */
[----:B------:R-:W-:-:S03]  /*abb0*/  LEA.HI.X.SX32 R3, R3, R26, 0x1, P6 ;  /* 0x0000001a03037211 */ /* 0x000fc600030f0eff */
[----:B------:R-:W-:Y:S01]  /*abc0*/  IMAD R9, R36, 0x2, R7 ;  /* 0x0000000224097824 */ /* 0x000fe200078e0207 */
[C---:B------:R-:W-:Y:S02]  /*abd0*/  LEA R4, P6, R5.reuse, R24, 0x1 ;  /* 0x0000001805047211 */ /* 0x040fe400078c08ff */
[----:B------:R-:W-:Y:S01]  /*abe0*/  LOP3.LUT R6, R0, 0x36, RZ, 0xfc, !PT ;  /* 0x0000003600067812 */ /* 0x000fe200078efcff */
[----:B-1----:R-:W-:Y:S01]  /*abf0*/  IMAD R11, R36, 0x2, R9 ;  /* 0x00000002240b7824 */ /* 0x002fe200078e0209 */
[----:B------:R-:W-:Y:S01]  /*ac00*/  LEA.HI.X.SX32 R5, R5, R26, 0x1, P6 ;  /* 0x0000001a05057211 */ /* 0x000fe200030f0eff */
[----:B--2---:R-:W-:Y:S01]  /*ac10*/  @P2 STG.E.U16 desc[UR40][R2.64], R20 ;  /* 0x0000001402002986 */ /* 0x004fe2000c101528 */
[----:B------:R-:W-:Y:S01]  /*ac20*/  ISETP.LT.AND P4, PT, R6, UR7, !P0 ;  /* 0x0000000706007c0c */ /* 0x000fe2000c781270 */
[----:B------:R-:W-:Y:S01]  /*ac30*/  IMAD R12, R36, 0x2, R11 ;  /* 0x00000002240c7824 */ /* 0x000fe200078e020b */
[----:B------:R-:W-:Y:S01]  /*ac40*/  LOP3.LUT R6, R0, 0x3a, RZ, 0xfc, !PT ;  /* 0x0000003a00067812 */ /* 0x000fe200078efcff */
[----:B------:R0:W-:Y:S01]  /*ac50*/  @P1 STG.E.U16 desc[UR40][R4.64], R21 ;  /* 0x0000001504001986 */ /* 0x0001e2000c101528 */
[----:B------:R-:W-:Y:S01]  /*ac60*/  LEA R8, P1, R9, R24, 0x1 ;  /* 0x0000001809087211 */ /* 0x000fe200078208ff */
[----:B------:R-:W-:Y:S01]  /*ac70*/  IMAD R14, R36, 0x2, R12 ;  /* 0x00000002240e7824 */ /* 0x000fe200078e020c */
[----:B------:R-:W-:-:S02]  /*ac80*/  ISETP.LT.AND P2, PT, R6, UR7, !P0 ;  /* 0x0000000706007c0c */ /* 0x000fc4000c741270 */
[----:B------:R-:W-:Y:S02]  /*ac90*/  LEA R6, P6, R7, R24, 0x1 ;  /* 0x0000001807067211 */ /* 0x000fe400078c08ff */
[----:B------:R-:W-:Y:S02]  /*aca0*/  LEA.HI.X.SX32 R9, R9, R26, 0x1, P1 ;  /* 0x0000001a09097211 */ /* 0x000fe400008f0eff */
[----:B------:R-:W-:Y:S02]  /*acb0*/  LOP3.LUT R13, R0, 0x3c, RZ, 0xfc, !PT ;  /* 0x0000003c000d7812 */ /* 0x000fe400078efcff */
[----:B0-----:R-:W-:Y:S02]  /*acc0*/  LEA R4, P1, R14, R24, 0x1 ;  /* 0x000000180e047211 */ /* 0x001fe400078208ff */
[----:B------:R-:W-:Y:S02]  /*acd0*/  LEA.HI.X.SX32 R7, R7, R26, 0x1, P6 ;  /* 0x0000001a07077211 */ /* 0x000fe400030f0eff */
[----:B------:R-:W-:-:S02]  /*ace0*/  LOP3.LUT R0, R0, 0x3e, RZ, 0xfc, !PT ;  /* 0x0000003e00007812 */ /* 0x000fc400078efcff */
[----:B------:R-:W-:Y:S02]  /*acf0*/  LEA R10, P6, R11, R24, 0x1 ;  /* 0x000000180b0a7211 */ /* 0x000fe400078c08ff */
[-C--:B------:R-:W-:Y:S02]  /*ad00*/  LEA.HI.X.SX32 R5, R14, R26.reuse, 0x1, P1 ;  /* 0x0000001a0e057211 */ /* 0x080fe400008f0eff */
[----:B------:R-:W-:Y:S02]  /*ad10*/  ISETP.LT.AND P1, PT, R13, UR7, !P0 ;  /* 0x000000070d007c0c */ /* 0x000fe4000c721270 */
[----:B------:R-:W-:Y:S02]  /*ad20*/  ISETP.LT.AND P0, PT, R0, UR7, !P0 ;  /* 0x0000000700007c0c */ /* 0x000fe4000c701270 */
[----:B------:R-:W-:Y:S02]  /*ad30*/  LEA.HI.X.SX32 R11, R11, R26, 0x1, P6 ;  /* 0x0000001a0b0b7211 */ /* 0x000fe400030f0eff */
[----:B------:R-:W-:Y:S01]  /*ad40*/  LEA R2, P6, R12, R24, 0x1 ;  /* 0x000000180c027211 */ /* 0x000fe200078c08ff */
[----:B------:R-:W-:Y:S01]  /*ad50*/  IMAD R15, R36, 0x2, R14 ;  /* 0x00000002240f7824 */ /* 0x000fe200078e020e */
[----:B------:R-:W-:-:S02]  /*ad60*/  PRMT R20, R20, 0x7632, R20 ;  /* 0x0000763214147816 */ /* 0x000fc40000000014 */
[----:B------:R-:W-:Y:S02]  /*ad70*/  LEA.HI.X.SX32 R3, R12, R26, 0x1, P6 ;  /* 0x0000001a0c037211 */ /* 0x000fe400030f0eff */
[----:B------:R-:W-:Y:S01]  /*ad80*/  PRMT R21, R21, 0x7632, R21 ;  /* 0x0000763215157816 */ /* 0x000fe20000000015 */
[----:B------:R0:W-:Y:S01]  /*ad90*/  @P5 STG.E.U16 desc[UR40][R6.64], R22 ;  /* 0x0000001606005986 */ /* 0x0001e2000c101528 */
[----:B------:R-:W-:-:S03]  /*ada0*/  PRMT R0, R22, 0x7632, R0 ;  /* 0x0000763216007816 */ /* 0x000fc60000000000 */
[----:B------:R0:W-:Y:S01]  /*adb0*/  @P4 STG.E.U16 desc[UR40][R8.64], R23 ;  /* 0x0000001708004986 */ /* 0x0001e2000c101528 */
[----:B------:R-:W-:-:S03]  /*adc0*/  LEA R12, P6, R15, R24, 0x1 ;  /* 0x000000180f0c7211 */ /* 0x000fc600078c08ff */
[----:B------:R0:W-:Y:S04]  /*add0*/  @P3 STG.E.U16 desc[UR40][R10.64], R20 ;  /* 0x000000140a003986 */ /* 0x0001e8000c101528 */
[----:B------:R0:W-:Y:S01]  /*ade0*/  @P2 STG.E.U16 desc[UR40][R2.64], R21 ;  /* 0x0000001502002986 */ /* 0x0001e2000c101528 */
[----:B------:R-:W-:-:S03]  /*adf0*/  LEA.HI.X.SX32 R13, R15, R26, 0x1, P6 ;  /* 0x0000001a0f0d7211 */ /* 0x000fc600030f0eff */
[----:B------:R0:W-:Y:S01]  /*ae00*/  @P1 STG.E.U16 desc[UR40][R4.64], R0 ;  /* 0x0000000004001986 */ /* 0x0001e2000c101528 */
[----:B------:R-:W-:Y:S05]  /*ae10*/  @!P0 EXIT ;  /* 0x000000000000894d */ /* 0x000fea0003800000 */
[----:B0-----:R-:W-:-:S05]  /*ae20*/  PRMT R6, R23, 0x7632, R6 ;  /* 0x0000763217067816 */ /* 0x001fca0000000006 */
[----:B------:R-:W-:Y:S01]  /*ae30*/  STG.E.U16 desc[UR40][R12.64], R6 ;  /* 0x000000060c007986 */ /* 0x000fe2000c101528 */
[----:B------:R-:W-:Y:S05]  /*ae40*/  EXIT ;  /* 0x000000000000794d */ /* 0x000fea0003800000 */
.L_x_2:
[----:B------:R-:W-:-:S00]  /*ae50*/  BRA `(.L_x_2) ;  /* 0xfffffffc00fc7947 */ /* 0x000fc0000383ffff */
[----:B------:R-:W-:-:S00]  /*ae60*/  NOP ;  /* 0x0000000000007918 */ /* 0x000fc00000000000 */
        /* <DEDUP_REMOVED lines=9> */
.L_x_3:


//--------------------- .nv.shared.matmul_kernel  --------------------------
	.section	.nv.shared.matmul_kernel,"aw",@nobits
	.sectionflags	@""
	.align	16
	.zero		1024


//--------------------- .nv.shared.reserved.0     --------------------------
	.section	.nv.shared.reserved.0,"aw",@nobits
	.weak		__nv_reservedSMEM_offset_0_alias
	.size		__nv_reservedSMEM_offset_0_alias, 0, 0
	.other		__nv_reservedSMEM_offset_0_alias,@"STO_CUDA_RESERVED_SHARED STV_DEFAULT"
__nv_reservedSMEM_offset_0_alias:
	.zero		0


//--------------------- .nv.constant0.matmul_kernel --------------------------
	.section	.nv.constant0.matmul_kernel,"a",@progbits
	.sectionflags	@""
	.align	4
.nv.constant0.matmul_kernel:
	.zero		608


//--------------------- SYMBOLS --------------------------

	.type		.nv.reservedSmem.offset0,@object
	.size		.nv.reservedSmem.offset0,0x4
